	.target	sm_90a

	.elftype	@"ET_EXEC"


//--------------------- .note.nv.tkinfo           --------------------------
	.section	.note.nv.tkinfo,"",@"SHT_NOTE"
	.sectionflags	@"SHF_NOTE_NV_TKINFO"
	.tkinfo
        /*0018*/ 	.word	0x00000002
        /*0030*/ 	.string	""
        /*0030*/ 	.string	"ptxas"
        /*0030*/ 	.string	"Cuda compilation tools, release 13.0, V13.0.88"
        /*0030*/ 	.string	"Build cuda_13.0.r13.0/compiler.36424714_0"
        /*0030*/ 	.string	"-arch sm_90a -m 64 "



//--------------------- .note.nv.cuinfo           --------------------------
	.section	.note.nv.cuinfo,"",@"SHT_NOTE"
	.sectionflags	@"SHF_NOTE_NV_CUINFO"
        /*0018*/ 	.short	0x0002
        /*001a*/ 	.short	0x005a
        /*001c*/ 	.short	0x0082
	.zero		2


//--------------------- .nv.info                  --------------------------
	.section	.nv.info,"",@"SHT_CUDA_INFO"
	.align	4


	//----- nvinfo : EIATTR_REGCOUNT
	.align		4
        /*0000*/ 	.byte	0x04, 0x2f
        /*0002*/ 	.short	(.L_15 - .L_14)
	.align		4
.L_14:
        /*0004*/ 	.word	index@(_ZN7cutlass13device_kernelINS_4gemm6kernel13GemmUniversalIN4cute5tupleIJiiiiEEENS1_10collective13CollectiveMmaINS1_34MainloopSm90TmaGmmaWarpSpecializedILi13ENS5_IJNS4_1CILi1EEESB_SB_EEENS1_35KernelTmaWarpSpecializedCooperativeEEENS5_IJNSA_ILi512EEENSA_ILi32EEENSA_ILi16EEEEEENS_10bfloat16_tENS5_IJlSB_lEEESJ_SK_NS4_8TiledMMAINS4_8MMA_AtomIJNS4_4SM904GMMA27MMA_64x32x16_F32BF16BF16_SSILNSO_5MajorE0ELSQ_0ELNSO_7ScaleInE1ELSR_1EEEEEENS4_6LayoutINS5_IJNSA_ILi2EEESB_SB_EEENS5_IJSB_NSA_ILi0EEESX_EEEEENS5_IJNS4_10UnderscoreES10_S10_EEEEENS4_13SM90_TMA_LOADENS4_14ComposedLayoutINS4_7SwizzleILi1ELi4ELi3EEENS4_18smem_ptr_flag_bitsILi16EEENSU_INS5_IJNSA_ILi8EEESH_EEENS5_IJSH_SB_EEEEEEEvNS4_8identityES13_S1D_vS1E_EENS_8epilogue10collective6detail29Sm90TmaWarpSpecializedAdapterINS1H_15DefaultEpilogueISJ_SK_SK_NS1G_6thread17LinearCombinationISJ_Li1EffLNS1L_9ScaleType4KindE0ELNS_15FloatRoundStyleE2ESJ_EENS1_15EpilogueDefaultEEEEEvvEEEEvNT_6ParamsE)
        /*0008*/ 	.word	0x000000a8


	//----- nvinfo : EIATTR_FRAME_SIZE
	.align		4
.L_15:
        /*000c*/ 	.byte	0x04, 0x11
        /*000e*/ 	.short	(.L_17 - .L_16)
	.align		4
.L_16:
        /*0010*/ 	.word	index@(_ZN7cutlass13device_kernelINS_4gemm6kernel13GemmUniversalIN4cute5tupleIJiiiiEEENS1_10collective13CollectiveMmaINS1_34MainloopSm90TmaGmmaWarpSpecializedILi13ENS5_IJNS4_1CILi1EEESB_SB_EEENS1_35KernelTmaWarpSpecializedCooperativeEEENS5_IJNSA_ILi512EEENSA_ILi32EEENSA_ILi16EEEEEENS_10bfloat16_tENS5_IJlSB_lEEESJ_SK_NS4_8TiledMMAINS4_8MMA_AtomIJNS4_4SM904GMMA27MMA_64x32x16_F32BF16BF16_SSILNSO_5MajorE0ELSQ_0ELNSO_7ScaleInE1ELSR_1EEEEEENS4_6LayoutINS5_IJNSA_ILi2EEESB_SB_EEENS5_IJSB_NSA_ILi0EEESX_EEEEENS5_IJNS4_10UnderscoreES10_S10_EEEEENS4_13SM90_TMA_LOADENS4_14ComposedLayoutINS4_7SwizzleILi1ELi4ELi3EEENS4_18smem_ptr_flag_bitsILi16EEENSU_INS5_IJNSA_ILi8EEESH_EEENS5_IJSH_SB_EEEEEEEvNS4_8identityES13_S1D_vS1E_EENS_8epilogue10collective6detail29Sm90TmaWarpSpecializedAdapterINS1H_15DefaultEpilogueISJ_SK_SK_NS1G_6thread17LinearCombinationISJ_Li1EffLNS1L_9ScaleType4KindE0ELNS_15FloatRoundStyleE2ESJ_EENS1_15EpilogueDefaultEEEEEvvEEEEvNT_6ParamsE)
        /*0014*/ 	.word	0x00000000


	//----- nvinfo : EIATTR_MIN_STACK_SIZE
	.align		4
.L_17:
        /*0018*/ 	.byte	0x04, 0x12
        /*001a*/ 	.short	(.L_19 - .L_18)
	.align		4
.L_18:
        /*001c*/ 	.word	index@(_ZN7cutlass13device_kernelINS_4gemm6kernel13GemmUniversalIN4cute5tupleIJiiiiEEENS1_10collective13CollectiveMmaINS1_34MainloopSm90TmaGmmaWarpSpecializedILi13ENS5_IJNS4_1CILi1EEESB_SB_EEENS1_35KernelTmaWarpSpecializedCooperativeEEENS5_IJNSA_ILi512EEENSA_ILi32EEENSA_ILi16EEEEEENS_10bfloat16_tENS5_IJlSB_lEEESJ_SK_NS4_8TiledMMAINS4_8MMA_AtomIJNS4_4SM904GMMA27MMA_64x32x16_F32BF16BF16_SSILNSO_5MajorE0ELSQ_0ELNSO_7ScaleInE1ELSR_1EEEEEENS4_6LayoutINS5_IJNSA_ILi2EEESB_SB_EEENS5_IJSB_NSA_ILi0EEESX_EEEEENS5_IJNS4_10UnderscoreES10_S10_EEEEENS4_13SM90_TMA_LOADENS4_14ComposedLayoutINS4_7SwizzleILi1ELi4ELi3EEENS4_18smem_ptr_flag_bitsILi16EEENSU_INS5_IJNSA_ILi8EEESH_EEENS5_IJSH_SB_EEEEEEEvNS4_8identityES13_S1D_vS1E_EENS_8epilogue10collective6detail29Sm90TmaWarpSpecializedAdapterINS1H_15DefaultEpilogueISJ_SK_SK_NS1G_6thread17LinearCombinationISJ_Li1EffLNS1L_9ScaleType4KindE0ELNS_15FloatRoundStyleE2ESJ_EENS1_15EpilogueDefaultEEEEEvvEEEEvNT_6ParamsE)
        /*0020*/ 	.word	0x00000000
.L_19:


//--------------------- .nv.compat                --------------------------
	.section	.nv.compat,"",@"SHT_CUDA_COMPAT_INFO"
	.align	4
        /*0000*/ 	.byte	0x02, 0x09, 0x01, 0x00, 0x02, 0x02, 0x04, 0x00, 0x02, 0x05, 0x05, 0x00, 0x03, 0x07, 0x01, 0x01
        /*0010*/ 	.byte	0x02, 0x03, 0x01, 0x00, 0x02, 0x06, 0x01, 0x00, 0x04, 0x0b, 0x08, 0x00, 0x00, 0x00, 0x00, 0x00
        /*0020*/ 	.byte	0x00, 0x00, 0x00, 0x00


//--------------------- .nv.info._ZN7cutlass13device_kernelINS_4gemm6kernel13GemmUniversalIN4cute5tupleIJiiiiEEENS1_10collective13CollectiveMmaINS1_34MainloopSm90TmaGmmaWarpSpecializedILi13ENS5_IJNS4_1CILi1EEESB_SB_EEENS1_35KernelTmaWarpSpecializedCooperativeEEENS5_IJNSA_ILi512EEENSA_ILi32EEENSA_ILi16EEEEEENS_10bfloat16_tENS5_IJlSB_lEEESJ_SK_NS4_8TiledMMAINS4_8MMA_AtomIJNS4_4SM904GMMA27MMA_64x32x16_F32BF16BF16_SSILNSO_5MajorE0ELSQ_0ELNSO_7ScaleInE1ELSR_1EEEEEENS4_6LayoutINS5_IJNSA_ILi2EEESB_SB_EEENS5_IJSB_NSA_ILi0EEESX_EEEEENS5_IJNS4_10UnderscoreES10_S10_EEEEENS4_13SM90_TMA_LOADENS4_14ComposedLayoutINS4_7SwizzleILi1ELi4ELi3EEENS4_18smem_ptr_flag_bitsILi16EEENSU_INS5_IJNSA_ILi8EEESH_EEENS5_IJSH_SB_EEEEEEEvNS4_8identityES13_S1D_vS1E_EENS_8epilogue10collective6detail29Sm90TmaWarpSpecializedAdapterINS1H_15DefaultEpilogueISJ_SK_SK_NS1G_6thread17LinearCombinationISJ_Li1EffLNS1L_9ScaleType4KindE0ELNS_15FloatRoundStyleE2ESJ_EENS1_15EpilogueDefaultEEEEEvvEEEEvNT_6ParamsE --------------------------
	.section	.nv.info._ZN7cutlass13device_kernelINS_4gemm6kernel13GemmUniversalIN4cute5tupleIJiiiiEEENS1_10collective13CollectiveMmaINS1_34MainloopSm90TmaGmmaWarpSpecializedILi13ENS5_IJNS4_1CILi1EEESB_SB_EEENS1_35KernelTmaWarpSpecializedCooperativeEEENS5_IJNSA_ILi512EEENSA_ILi32EEENSA_ILi16EEEEEENS_10bfloat16_tENS5_IJlSB_lEEESJ_SK_NS4_8TiledMMAINS4_8MMA_AtomIJNS4_4SM904GMMA27MMA_64x32x16_F32BF16BF16_SSILNSO_5MajorE0ELSQ_0ELNSO_7ScaleInE1ELSR_1EEEEEENS4_6LayoutINS5_IJNSA_ILi2EEESB_SB_EEENS5_IJSB_NSA_ILi0EEESX_EEEEENS5_IJNS4_10UnderscoreES10_S10_EEEEENS4_13SM90_TMA_LOADENS4_14ComposedLayoutINS4_7SwizzleILi1ELi4ELi3EEENS4_18smem_ptr_flag_bitsILi16EEENSU_INS5_IJNSA_ILi8EEESH_EEENS5_IJSH_SB_EEEEEEEvNS4_8identityES13_S1D_vS1E_EENS_8epilogue10collective6detail29Sm90TmaWarpSpecializedAdapterINS1H_15DefaultEpilogueISJ_SK_SK_NS1G_6thread17LinearCombinationISJ_Li1EffLNS1L_9ScaleType4KindE0ELNS_15FloatRoundStyleE2ESJ_EENS1_15EpilogueDefaultEEEEEvvEEEEvNT_6ParamsE,"",@"SHT_CUDA_INFO"
	.sectionflags	@""
	.align	4


	//----- nvinfo : EIATTR_CUDA_API_VERSION
	.align		4
        /*0000*/ 	.byte	0x04, 0x37
        /*0002*/ 	.short	(.L_21 - .L_20)
.L_20:
        /*0004*/ 	.word	0x00000082


	//----- nvinfo : EIATTR_KPARAM_INFO
	.align		4
.L_21:
        /*0008*/ 	.byte	0x04, 0x17
        /*000a*/ 	.short	(.L_23 - .L_22)
.L_22:
        /*000c*/ 	.word	0x00000000
        /*0010*/ 	.short	0x0000
        /*0012*/ 	.short	0x0070
        /*0014*/ 	.byte	0x00, 0xf0, 0x01, 0x10


	//----- nvinfo : EIATTR_SPARSE_MMA_MASK
	.align		4
.L_23:
        /*0018*/ 	.byte	0x03, 0x50
        /*001a*/ 	.short	0x0000


	//----- nvinfo : EIATTR_MAXREG_COUNT
	.align		4
        /*001c*/ 	.byte	0x03, 0x1b
        /*001e*/ 	.short	0x00a8


	//----- nvinfo : EIATTR_NUM_BARRIERS
	.align		4
        /*0020*/ 	.byte	0x02, 0x4c
        /*0022*/ 	.byte	0x01
	.zero		1


	//----- nvinfo : EIATTR_EXTERNS
	.align		4
        /*0024*/ 	.byte	0x04, 0x0f
        /*0026*/ 	.short	(.L_25 - .L_24)


	//   ....[0]....
	.align		4
.L_24:
        /*0028*/ 	.word	index@(__assertfail)


	//----- nvinfo : EIATTR_MERCURY_ISA_VERSION
	.align		4
.L_25:
        /*002c*/ 	.byte	0x03, 0x5f
        /*002e*/ 	.short	0x0101


	//----- nvinfo : EIATTR_INT_WARP_WIDE_INSTR_OFFSETS
	.align		4
        /*0030*/ 	.byte	0x04, 0x31
        /*0032*/ 	.short	(.L_27 - .L_26)


	//   ....[0]....
.L_26:
        /*0034*/ 	.word	0x00000540


	//   ....[1]....
        /*0038*/ 	.word	0x00000550


	//   ....[2]....
        /*003c*/ 	.word	0x00000610


	//----- nvinfo : EIATTR_COOP_GROUP_MASK_REGIDS
	.align		4
.L_27:
        /*0040*/ 	.byte	0x04, 0x29
        /*0042*/ 	.short	(.L_29 - .L_28)


	//   ....[0]....
.L_28:
        /*0044*/ 	.word	0xffffffff


	//   ....[1]....
        /*0048*/ 	.word	0xffffffff


	//   ....[2]....
        /*004c*/ 	.word	0xffffffff


	//   ....[3]....
        /*0050*/ 	.word	0xffffffff


	//   ....[4]....
        /*0054*/ 	.word	0xffffffff


	//----- nvinfo : EIATTR_COOP_GROUP_INSTR_OFFSETS
	.align		4
.L_29:
        /*0058*/ 	.byte	0x04, 0x28
        /*005a*/ 	.short	(.L_31 - .L_30)


	//   ....[0]....
.L_30:
        /*005c*/ 	.word	0x00000060


	//   ....[1]....
        /*0060*/ 	.word	0x00000070


	//   ....[2]....
        /*0064*/ 	.word	0x00000130


	//   ....[3]....
        /*0068*/ 	.word	0x00000410


	//   ....[4]....
        /*006c*/ 	.word	0x000013a0


	//----- nvinfo : EIATTR_REG_RECONFIG
	.align		4
.L_31:
        /*0070*/ 	.byte	0x01, 0x54
	.zero		2


	//----- nvinfo : EIATTR_SYSCALL_OFFSETS
	.align		4
        /*0074*/ 	.byte	0x04, 0x46
        /*0076*/ 	.short	(.L_33 - .L_32)


	//   ....[0]....
.L_32:
        /*0078*/ 	.word	0x00001590


	//----- nvinfo : EIATTR_MBARRIER_INSTR_OFFSETS
	.align		4
.L_33:
        /*007c*/ 	.byte	0x04, 0x39
        /*007e*/ 	.short	(.L_35 - .L_34)


	//   ....[0]....
.L_34:
        /*0080*/ 	.word	0x00000250
        /*0084*/ 	.word	0x000000ff
        /*0088*/ 	.word	0x00000000
        /*008c*/ 	.short	0x0100
        /*008e*/ 	.byte	0x08
	.zero		1


	//   ....[1]....
        /*0090*/ 	.word	0x00000260
        /*0094*/ 	.word	0x000000ff
        /*0098*/ 	.word	0x00000068
        /*009c*/ 	.short	0x0100
        /*009e*/ 	.byte	0x08
	.zero		1


	//   ....[2]....
        /*00a0*/ 	.word	0x00000270
        /*00a4*/ 	.word	0x000000ff
        /*00a8*/ 	.word	0x00000008
        /*00ac*/ 	.short	0x0100
        /*00ae*/ 	.byte	0x08
	.zero		1


	//   ....[3]....
        /*00b0*/ 	.word	0x00000280
        /*00b4*/ 	.word	0x000000ff
        /*00b8*/ 	.word	0x00000070
        /*00bc*/ 	.short	0x0100
        /*00be*/ 	.byte	0x08
	.zero		1


	//   ....[4]....
        /*00c0*/ 	.word	0x00000290
        /*00c4*/ 	.word	0x000000ff
        /*00c8*/ 	.word	0x00000010
        /*00cc*/ 	.short	0x0100
        /*00ce*/ 	.byte	0x08
	.zero		1


	//   ....[5]....
        /*00d0*/ 	.word	0x000002a0
        /*00d4*/ 	.word	0x000000ff
        /*00d8*/ 	.word	0x00000078
        /*00dc*/ 	.short	0x0100
        /*00de*/ 	.byte	0x08
	.zero		1


	//   ....[6]....
        /*00e0*/ 	.word	0x000002b0
        /*00e4*/ 	.word	0x000000ff
        /*00e8*/ 	.word	0x00000018
        /*00ec*/ 	.short	0x0100
        /*00ee*/ 	.byte	0x08
	.zero		1


	//   ....[7]....
        /*00f0*/ 	.word	0x000002c0
        /*00f4*/ 	.word	0x000000ff
        /*00f8*/ 	.word	0x00000080
        /*00fc*/ 	.short	0x0100
        /*00fe*/ 	.byte	0x08
	.zero		1


	//   ....[8]....
        /*0100*/ 	.word	0x000002d0
        /*0104*/ 	.word	0x000000ff
        /*0108*/ 	.word	0x00000020
        /*010c*/ 	.short	0x0100
        /*010e*/ 	.byte	0x08
	.zero		1


	//   ....[9]....
        /*0110*/ 	.word	0x000002e0
        /*0114*/ 	.word	0x000000ff
        /*0118*/ 	.word	0x00000088
        /*011c*/ 	.short	0x0100
        /*011e*/ 	.byte	0x08
	.zero		1


	//   ....[10]....
        /*0120*/ 	.word	0x000002f0
        /*0124*/ 	.word	0x000000ff
        /*0128*/ 	.word	0x00000028
        /*012c*/ 	.short	0x0100
        /*012e*/ 	.byte	0x08
	.zero		1


	//   ....[11]....
        /*0130*/ 	.word	0x00000300
        /*0134*/ 	.word	0x000000ff
        /*0138*/ 	.word	0x00000090
        /*013c*/ 	.short	0x0100
        /*013e*/ 	.byte	0x08
	.zero		1


	//   ....[12]....
        /*0140*/ 	.word	0x00000310
        /*0144*/ 	.word	0x000000ff
        /*0148*/ 	.word	0x00000030
        /*014c*/ 	.short	0x0100
        /*014e*/ 	.byte	0x08
	.zero		1


	//   ....[13]....
        /*0150*/ 	.word	0x00000320
        /*0154*/ 	.word	0x000000ff
        /*0158*/ 	.word	0x00000098
        /*015c*/ 	.short	0x0100
        /*015e*/ 	.byte	0x08
	.zero		1


	//   ....[14]....
        /*0160*/ 	.word	0x00000330
        /*0164*/ 	.word	0x000000ff
        /*0168*/ 	.word	0x00000038
        /*016c*/ 	.short	0x0100
        /*016e*/ 	.byte	0x08
	.zero		1


	//   ....[15]....
        /*0170*/ 	.word	0x00000340
        /*0174*/ 	.word	0x000000ff
        /*0178*/ 	.word	0x000000a0
        /*017c*/ 	.short	0x0100
        /*017e*/ 	.byte	0x08
	.zero		1


	//   ....[16]....
        /*0180*/ 	.word	0x00000350
        /*0184*/ 	.word	0x000000ff
        /*0188*/ 	.word	0x00000040
        /*018c*/ 	.short	0x0100
        /*018e*/ 	.byte	0x08
	.zero		1


	//   ....[17]....
        /*0190*/ 	.word	0x00000360
        /*0194*/ 	.word	0x000000ff
        /*0198*/ 	.word	0x000000a8
        /*019c*/ 	.short	0x0100
        /*019e*/ 	.byte	0x08
	.zero		1


	//   ....[18]....
        /*01a0*/ 	.word	0x00000370
        /*01a4*/ 	.word	0x000000ff
        /*01a8*/ 	.word	0x00000048
        /*01ac*/ 	.short	0x0100
        /*01ae*/ 	.byte	0x08
	.zero		1


	//   ....[19]....
        /*01b0*/ 	.word	0x00000380
        /*01b4*/ 	.word	0x000000ff
        /*01b8*/ 	.word	0x000000b0
        /*01bc*/ 	.short	0x0100
        /*01be*/ 	.byte	0x08
	.zero		1


	//   ....[20]....
        /*01c0*/ 	.word	0x00000390
        /*01c4*/ 	.word	0x000000ff
        /*01c8*/ 	.word	0x00000050
        /*01cc*/ 	.short	0x0100
        /*01ce*/ 	.byte	0x08
	.zero		1


	//   ....[21]....
        /*01d0*/ 	.word	0x000003a0
        /*01d4*/ 	.word	0x000000ff
        /*01d8*/ 	.word	0x000000b8
        /*01dc*/ 	.short	0x0100
        /*01de*/ 	.byte	0x08
	.zero		1


	//   ....[22]....
        /*01e0*/ 	.word	0x000003b0
        /*01e4*/ 	.word	0x000000ff
        /*01e8*/ 	.word	0x00000058
        /*01ec*/ 	.short	0x0100
        /*01ee*/ 	.byte	0x08
	.zero		1


	//   ....[23]....
        /*01f0*/ 	.word	0x000003c0
        /*01f4*/ 	.word	0x000000ff
        /*01f8*/ 	.word	0x000000c0
        /*01fc*/ 	.short	0x0100
        /*01fe*/ 	.byte	0x08
	.zero		1


	//   ....[24]....
        /*0200*/ 	.word	0x000003d0
        /*0204*/ 	.word	0x000000ff
        /*0208*/ 	.word	0x00000060
        /*020c*/ 	.short	0x0100
        /*020e*/ 	.byte	0x08
	.zero		1


	//   ....[25]....
        /*0210*/ 	.word	0x000003e0
        /*0214*/ 	.word	0x000000ff
        /*0218*/ 	.word	0x000000c8
        /*021c*/ 	.short	0x0100
        /*021e*/ 	.byte	0x08
	.zero		1


	//   ....[26]....
        /*0220*/ 	.word	0x00000690
        /*0224*/ 	.word	0x000000ff
        /*0228*/ 	.word	0x000000e0
        /*022c*/ 	.short	0x0100
        /*022e*/ 	.byte	0x08
	.zero		1


	//   ....[27]....
        /*0230*/ 	.word	0x00000710
        /*0234*/ 	.word	0x000000ff
        /*0238*/ 	.word	0x000000e8
        /*023c*/ 	.short	0x0100
        /*023e*/ 	.byte	0x08
	.zero		1


	//   ....[28]....
        /*0240*/ 	.word	0x00001610
        /*0244*/ 	.word	0x00000003
        /*0248*/ 	.word	0x00000000
        /*024c*/ 	.short	0x010a
        /*024e*/ 	.byte	0x3f
	.zero		1


	//   ....[29]....
        /*0250*/ 	.word	0x00001670
        /*0254*/ 	.word	0x00000003
        /*0258*/ 	.word	0x00000000
        /*025c*/ 	.short	0x010a
        /*025e*/ 	.byte	0x3f
	.zero		1


	//   ....[30]....
        /*0260*/ 	.word	0x00001940
        /*0264*/ 	.word	0x000000ff
        /*0268*/ 	.word	0x00000000
        /*026c*/ 	.short	0x010a
        /*026e*/ 	.byte	0x04
	.zero		1


	//   ....[31]....
        /*0270*/ 	.word	0x00001980
        /*0274*/ 	.word	0x000000ff
        /*0278*/ 	.word	0x00000000
        /*027c*/ 	.short	0x010a
        /*027e*/ 	.byte	0x04
	.zero		1


	//   ....[32]....
        /*0280*/ 	.word	0x00001b90
        /*0284*/ 	.word	0x000000ff
        /*0288*/ 	.word	0x00000000
        /*028c*/ 	.short	0x0101
        /*028e*/ 	.byte	0x04
	.zero		1


	//   ....[33]....
        /*0290*/ 	.word	0x00001d40
        /*0294*/ 	.word	0x000000ff
        /*0298*/ 	.word	0x00000000
        /*029c*/ 	.short	0x0101
        /*029e*/ 	.byte	0x06
	.zero		1


	//   ....[34]....
        /*02a0*/ 	.word	0x00008050
        /*02a4*/ 	.word	0x0000000e
        /*02a8*/ 	.word	0x00000068
        /*02ac*/ 	.short	0x010a
        /*02ae*/ 	.byte	0x3f
	.zero		1


	//   ....[35]....
        /*02b0*/ 	.word	0x000083e0
        /*02b4*/ 	.word	0x00000006
        /*02b8*/ 	.word	0x000000e8
        /*02bc*/ 	.short	0x0101
        /*02be*/ 	.byte	0x3f
	.zero		1


	//   ....[36]....
        /*02c0*/ 	.word	0x00008b00
        /*02c4*/ 	.word	0x00000007
        /*02c8*/ 	.word	0x00000000
        /*02cc*/ 	.short	0x010a
        /*02ce*/ 	.byte	0x3f
	.zero		1


	//   ....[37]....
        /*02d0*/ 	.word	0x00008b80
        /*02d4*/ 	.word	0x00000009
        /*02d8*/ 	.word	0x00000000
        /*02dc*/ 	.short	0x010a
        /*02de*/ 	.byte	0x3f
	.zero		1


	//   ....[38]....
        /*02e0*/ 	.word	0x00008c10
        /*02e4*/ 	.word	0x00000006
        /*02e8*/ 	.word	0x00000000
        /*02ec*/ 	.short	0x010a
        /*02ee*/ 	.byte	0x3f
	.zero		1


	//   ....[39]....
        /*02f0*/ 	.word	0x00008ca0
        /*02f4*/ 	.word	0x00000009
        /*02f8*/ 	.word	0x00000000
        /*02fc*/ 	.short	0x010a
        /*02fe*/ 	.byte	0x3f
	.zero		1


	//   ....[40]....
        /*0300*/ 	.word	0x00008d30
        /*0304*/ 	.word	0x00000006
        /*0308*/ 	.word	0x00000000
        /*030c*/ 	.short	0x010a
        /*030e*/ 	.byte	0x3f
	.zero		1


	//   ....[41]....
        /*0310*/ 	.word	0x00008dc0
        /*0314*/ 	.word	0x00000009
        /*0318*/ 	.word	0x00000000
        /*031c*/ 	.short	0x010a
        /*031e*/ 	.byte	0x3f
	.zero		1


	//   ....[42]....
        /*0320*/ 	.word	0x00008e50
        /*0324*/ 	.word	0x00000006
        /*0328*/ 	.word	0x00000000
        /*032c*/ 	.short	0x010a
        /*032e*/ 	.byte	0x3f
	.zero		1


	//   ....[43]....
        /*0330*/ 	.word	0x00008ee0
        /*0334*/ 	.word	0x00000009
        /*0338*/ 	.word	0x00000000
        /*033c*/ 	.short	0x010a
        /*033e*/ 	.byte	0x3f
	.zero		1


	//   ....[44]....
        /*0340*/ 	.word	0x00008f70
        /*0344*/ 	.word	0x00000006
        /*0348*/ 	.word	0x00000000
        /*034c*/ 	.short	0x010a
        /*034e*/ 	.byte	0x3f
	.zero		1


	//   ....[45]....
        /*0350*/ 	.word	0x00009000
        /*0354*/ 	.word	0x00000009
        /*0358*/ 	.word	0x00000000
        /*035c*/ 	.short	0x010a
        /*035e*/ 	.byte	0x3f
	.zero		1


	//   ....[46]....
        /*0360*/ 	.word	0x00009090
        /*0364*/ 	.word	0x00000006
        /*0368*/ 	.word	0x00000000
        /*036c*/ 	.short	0x010a
        /*036e*/ 	.byte	0x3f
	.zero		1


	//   ....[47]....
        /*0370*/ 	.word	0x00009120
        /*0374*/ 	.word	0x00000009
        /*0378*/ 	.word	0x00000000
        /*037c*/ 	.short	0x010a
        /*037e*/ 	.byte	0x3f
	.zero		1


	//   ....[48]....
        /*0380*/ 	.word	0x000091b0
        /*0384*/ 	.word	0x00000003
        /*0388*/ 	.word	0x00000000
        /*038c*/ 	.short	0x010a
        /*038e*/ 	.byte	0x3f
	.zero		1


	//   ....[49]....
        /*0390*/ 	.word	0x00009210
        /*0394*/ 	.word	0x00000003
        /*0398*/ 	.word	0x00000000
        /*039c*/ 	.short	0x010a
        /*039e*/ 	.byte	0x3f
	.zero		1


	//   ....[50]....
        /*03a0*/ 	.word	0x00009270
        /*03a4*/ 	.word	0x00000004
        /*03a8*/ 	.word	0x00000000
        /*03ac*/ 	.short	0x010a
        /*03ae*/ 	.byte	0x3f
	.zero		1


	//   ....[51]....
        /*03b0*/ 	.word	0x00009340
        /*03b4*/ 	.word	0x0000000e
        /*03b8*/ 	.word	0x00000068
        /*03bc*/ 	.short	0x010a
        /*03be*/ 	.byte	0x3f
	.zero		1


	//   ....[52]....
        /*03c0*/ 	.word	0x00009410
        /*03c4*/ 	.word	0x00000007
        /*03c8*/ 	.word	0x00000000
        /*03cc*/ 	.short	0x010a
        /*03ce*/ 	.byte	0x3f
	.zero		1


	//   ....[53]....
        /*03d0*/ 	.word	0x00009460
        /*03d4*/ 	.word	0x00000009
        /*03d8*/ 	.word	0x00000000
        /*03dc*/ 	.short	0x010a
        /*03de*/ 	.byte	0x3f
	.zero		1


	//   ....[54]....
        /*03e0*/ 	.word	0x000094b0
        /*03e4*/ 	.word	0x00000006
        /*03e8*/ 	.word	0x00000000
        /*03ec*/ 	.short	0x010a
        /*03ee*/ 	.byte	0x3f
	.zero		1


	//   ....[55]....
        /*03f0*/ 	.word	0x00009500
        /*03f4*/ 	.word	0x00000009
        /*03f8*/ 	.word	0x00000000
        /*03fc*/ 	.short	0x010a
        /*03fe*/ 	.byte	0x3f
	.zero		1


	//   ....[56]....
        /*0400*/ 	.word	0x00009550
        /*0404*/ 	.word	0x00000006
        /*0408*/ 	.word	0x00000000
        /*040c*/ 	.short	0x010a
        /*040e*/ 	.byte	0x3f
	.zero		1


	//   ....[57]....
        /*0410*/ 	.word	0x000095a0
        /*0414*/ 	.word	0x00000009
        /*0418*/ 	.word	0x00000000
        /*041c*/ 	.short	0x010a
        /*041e*/ 	.byte	0x3f
	.zero		1


	//   ....[58]....
        /*0420*/ 	.word	0x000095f0
        /*0424*/ 	.word	0x00000006
        /*0428*/ 	.word	0x00000000
        /*042c*/ 	.short	0x010a
        /*042e*/ 	.byte	0x3f
	.zero		1


	//   ....[59]....
        /*0430*/ 	.word	0x00009640
        /*0434*/ 	.word	0x00000009
        /*0438*/ 	.word	0x00000000
        /*043c*/ 	.short	0x010a
        /*043e*/ 	.byte	0x3f
	.zero		1


	//   ....[60]....
        /*0440*/ 	.word	0x00009690
        /*0444*/ 	.word	0x00000006
        /*0448*/ 	.word	0x00000000
        /*044c*/ 	.short	0x010a
        /*044e*/ 	.byte	0x3f
	.zero		1


	//   ....[61]....
        /*0450*/ 	.word	0x000096e0
        /*0454*/ 	.word	0x00000009
        /*0458*/ 	.word	0x00000000
        /*045c*/ 	.short	0x010a
        /*045e*/ 	.byte	0x3f
	.zero		1


	//   ....[62]....
        /*0460*/ 	.word	0x00009730
        /*0464*/ 	.word	0x00000006
        /*0468*/ 	.word	0x00000000
        /*046c*/ 	.short	0x010a
        /*046e*/ 	.byte	0x3f
	.zero		1


	//   ....[63]....
        /*0470*/ 	.word	0x00009780
        /*0474*/ 	.word	0x00000009
        /*0478*/ 	.word	0x00000000
        /*047c*/ 	.short	0x010a
        /*047e*/ 	.byte	0x3f
	.zero		1


	//----- nvinfo : EIATTR_NUM_MBARRIERS
	.align		4
.L_35:
        /*0480*/ 	.byte	0x03, 0x38
        /*0482*/ 	.short	0x001c


	//----- nvinfo : EIATTR_EXIT_INSTR_OFFSETS
	.align		4
        /*0484*/ 	.byte	0x04, 0x1c
        /*0486*/ 	.short	(.L_37 - .L_36)


	//   ....[0]....
.L_36:
        /*0488*/ 	.word	0x000007b0


	//   ....[1]....
        /*048c*/ 	.word	0x00001070


	//   ....[2]....
        /*0490*/ 	.word	0x00007730


	//   ....[3]....
        /*0494*/ 	.word	0x00007d60


	//   ....[4]....
        /*0498*/ 	.word	0x00009200


	//----- nvinfo : EIATTR_MAX_THREADS
	.align		4
.L_37:
        /*049c*/ 	.byte	0x04, 0x05
        /*049e*/ 	.short	(.L_39 - .L_38)
.L_38:
        /*04a0*/ 	.word	0x00000180
        /*04a4*/ 	.word	0x00000001
        /*04a8*/ 	.word	0x00000001


	//----- nvinfo : EIATTR_CRS_STACK_SIZE
	.align		4
.L_39:
        /*04ac*/ 	.byte	0x04, 0x1e
        /*04ae*/ 	.short	(.L_41 - .L_40)
.L_40:
        /*04b0*/ 	.word	0x00000000


	//----- nvinfo : EIATTR_CBANK_PARAM_SIZE
	.align		4
.L_41:
        /*04b4*/ 	.byte	0x03, 0x19
        /*04b6*/ 	.short	0x0470


	//----- nvinfo : EIATTR_PARAM_CBANK
	.align		4
        /*04b8*/ 	.byte	0x04, 0x0a
        /*04ba*/ 	.short	(.L_43 - .L_42)
	.align		4
.L_42:
        /*04bc*/ 	.word	index@(.nv.constant0._ZN7cutlass13device_kernelINS_4gemm6kernel13GemmUniversalIN4cute5tupleIJiiiiEEENS1_10collective13CollectiveMmaINS1_34MainloopSm90TmaGmmaWarpSpecializedILi13ENS5_IJNS4_1CILi1EEESB_SB_EEENS1_35KernelTmaWarpSpecializedCooperativeEEENS5_IJNSA_ILi512EEENSA_ILi32EEENSA_ILi16EEEEEENS_10bfloat16_tENS5_IJlSB_lEEESJ_SK_NS4_8TiledMMAINS4_8MMA_AtomIJNS4_4SM904GMMA27MMA_64x32x16_F32BF16BF16_SSILNSO_5MajorE0ELSQ_0ELNSO_7ScaleInE1ELSR_1EEEEEENS4_6LayoutINS5_IJNSA_ILi2EEESB_SB_EEENS5_IJSB_NSA_ILi0EEESX_EEEEENS5_IJNS4_10UnderscoreES10_S10_EEEEENS4_13SM90_TMA_LOADENS4_14ComposedLayoutINS4_7SwizzleILi1ELi4ELi3EEENS4_18smem_ptr_flag_bitsILi16EEENSU_INS5_IJNSA_ILi8EEESH_EEENS5_IJSH_SB_EEEEEEEvNS4_8identityES13_S1D_vS1E_EENS_8epilogue10collective6detail29Sm90TmaWarpSpecializedAdapterINS1H_15DefaultEpilogueISJ_SK_SK_NS1G_6thread17LinearCombinationISJ_Li1EffLNS1L_9ScaleType4KindE0ELNS_15FloatRoundStyleE2ESJ_EENS1_15EpilogueDefaultEEEEEvvEEEEvNT_6ParamsE)
        /*04c0*/ 	.short	0x0210
        /*04c2*/ 	.short	0x0470


	//----- nvinfo : EIATTR_SW_WAR
	.align		4
.L_43:
        /*04c4*/ 	.byte	0x04, 0x36
        /*04c6*/ 	.short	(.L_45 - .L_44)
.L_44:
        /*04c8*/ 	.word	0x00000008
.L_45:


//--------------------- .nv.callgraph             --------------------------
	.section	.nv.callgraph,"",@"SHT_CUDA_CALLGRAPH"
	.align	4
	.sectionentsize	8
	.align		4
        /*0000*/ 	.word	0x00000000
	.align		4
        /*0004*/ 	.word	0xffffffff
	.align		4
        /*0008*/ 	.word	index@(_ZN7cutlass13device_kernelINS_4gemm6kernel13GemmUniversalIN4cute5tupleIJiiiiEEENS1_10collective13CollectiveMmaINS1_34MainloopSm90TmaGmmaWarpSpecializedILi13ENS5_IJNS4_1CILi1EEESB_SB_EEENS1_35KernelTmaWarpSpecializedCooperativeEEENS5_IJNSA_ILi512EEENSA_ILi32EEENSA_ILi16EEEEEENS_10bfloat16_tENS5_IJlSB_lEEESJ_SK_NS4_8TiledMMAINS4_8MMA_AtomIJNS4_4SM904GMMA27MMA_64x32x16_F32BF16BF16_SSILNSO_5MajorE0ELSQ_0ELNSO_7ScaleInE1ELSR_1EEEEEENS4_6LayoutINS5_IJNSA_ILi2EEESB_SB_EEENS5_IJSB_NSA_ILi0EEESX_EEEEENS5_IJNS4_10UnderscoreES10_S10_EEEEENS4_13SM90_TMA_LOADENS4_14ComposedLayoutINS4_7SwizzleILi1ELi4ELi3EEENS4_18smem_ptr_flag_bitsILi16EEENSU_INS5_IJNSA_ILi8EEESH_EEENS5_IJSH_SB_EEEEEEEvNS4_8identityES13_S1D_vS1E_EENS_8epilogue10collective6detail29Sm90TmaWarpSpecializedAdapterINS1H_15DefaultEpilogueISJ_SK_SK_NS1G_6thread17LinearCombinationISJ_Li1EffLNS1L_9ScaleType4KindE0ELNS_15FloatRoundStyleE2ESJ_EENS1_15EpilogueDefaultEEEEEvvEEEEvNT_6ParamsE)
	.align		4
        /*000c*/ 	.word	index@(__assertfail)
	.align		4
        /*0010*/ 	.word	0x00000000
	.align		4
        /*0014*/ 	.word	0xfffffffe
	.align		4
        /*0018*/ 	.word	0x00000000
	.align		4
        /*001c*/ 	.word	0xfffffffd
	.align		4
        /*0020*/ 	.word	0x00000000
	.align		4
        /*0024*/ 	.word	0xfffffffc


//--------------------- .nv.constant4             --------------------------
	.section	.nv.constant4,"a",@progbits
	.align	8
	.align		8
.nv.constant4:
        /*0000*/ 	.dword	__assertfail
	.align		8
        /*0008*/ 	.dword	__unnamed_1
	.align		8
        /*0010*/ 	.dword	_ZN39_INTERNAL_127e1041_4_k_cu_bfb2f5d8_59864cuda3std3__45__cpo5beginE
	.align		8
        /*0018*/ 	.dword	_ZN39_INTERNAL_127e1041_4_k_cu_bfb2f5d8_59864cuda3std3__45__cpo3endE
	.align		8
        /*0020*/ 	.dword	_ZN39_INTERNAL_127e1041_4_k_cu_bfb2f5d8_59864cuda3std3__45__cpo6cbeginE
	.align		8
        /*0028*/ 	.dword	_ZN39_INTERNAL_127e1041_4_k_cu_bfb2f5d8_59864cuda3std3__45__cpo4cendE
	.align		8
        /*0030*/ 	.dword	_ZN39_INTERNAL_127e1041_4_k_cu_bfb2f5d8_59864cuda3std3__441_GLOBAL__N__127e1041_4_k_cu_bfb2f5d8_59866ignoreE
	.align		8
        /*0038*/ 	.dword	_ZN39_INTERNAL_127e1041_4_k_cu_bfb2f5d8_59864cuda3std3__419piecewise_constructE
	.align		8
        /*0040*/ 	.dword	_ZN39_INTERNAL_127e1041_4_k_cu_bfb2f5d8_59864cuda3std3__48in_placeE
	.align		8
        /*0048*/ 	.dword	_ZN39_INTERNAL_127e1041_4_k_cu_bfb2f5d8_59864cuda3std6ranges3__45__cpo4swapE
	.align		8
        /*0050*/ 	.dword	_ZN39_INTERNAL_127e1041_4_k_cu_bfb2f5d8_59864cuda3std6ranges3__45__cpo9iter_moveE
	.align		8
        /*0058*/ 	.dword	_ZN39_INTERNAL_127e1041_4_k_cu_bfb2f5d8_59864cute7productE
	.align		8
        /*0060*/ 	.dword	_ZN39_INTERNAL_127e1041_4_k_cu_bfb2f5d8_59864cute1_E
	.align		8
        /*0068*/ 	.dword	$str$22
	.align		8
        /*0070*/ 	.dword	$str$23


//--------------------- .text._ZN7cutlass13device_kernelINS_4gemm6kernel13GemmUniversalIN4cute5tupleIJiiiiEEENS1_10collective13CollectiveMmaINS1_34MainloopSm90TmaGmmaWarpSpecializedILi13ENS5_IJNS4_1CILi1EEESB_SB_EEENS1_35KernelTmaWarpSpecializedCooperativeEEENS5_IJNSA_ILi512EEENSA_ILi32EEENSA_ILi16EEEEEENS_10bfloat16_tENS5_IJlSB_lEEESJ_SK_NS4_8TiledMMAINS4_8MMA_AtomIJNS4_4SM904GMMA27MMA_64x32x16_F32BF16BF16_SSILNSO_5MajorE0ELSQ_0ELNSO_7ScaleInE1ELSR_1EEEEEENS4_6LayoutINS5_IJNSA_ILi2EEESB_SB_EEENS5_IJSB_NSA_ILi0EEESX_EEEEENS5_IJNS4_10UnderscoreES10_S10_EEEEENS4_13SM90_TMA_LOADENS4_14ComposedLayoutINS4_7SwizzleILi1ELi4ELi3EEENS4_18smem_ptr_flag_bitsILi16EEENSU_INS5_IJNSA_ILi8EEESH_EEENS5_IJSH_SB_EEEEEEEvNS4_8identityES13_S1D_vS1E_EENS_8epilogue10collective6detail29Sm90TmaWarpSpecializedAdapterINS1H_15DefaultEpilogueISJ_SK_SK_NS1G_6thread17LinearCombinationISJ_Li1EffLNS1L_9ScaleType4KindE0ELNS_15FloatRoundStyleE2ESJ_EENS1_15EpilogueDefaultEEEEEvvEEEEvNT_6ParamsE --------------------------
	.section	.text._ZN7cutlass13device_kernelINS_4gemm6kernel13GemmUniversalIN4cute5tupleIJiiiiEEENS1_10collective13CollectiveMmaINS1_34MainloopSm90TmaGmmaWarpSpecializedILi13ENS5_IJNS4_1CILi1EEESB_SB_EEENS1_35KernelTmaWarpSpecializedCooperativeEEENS5_IJNSA_ILi512EEENSA_ILi32EEENSA_ILi16EEEEEENS_10bfloat16_tENS5_IJlSB_lEEESJ_SK_NS4_8TiledMMAINS4_8MMA_AtomIJNS4_4SM904GMMA27MMA_64x32x16_F32BF16BF16_SSILNSO_5MajorE0ELSQ_0ELNSO_7ScaleInE1ELSR_1EEEEEENS4_6LayoutINS5_IJNSA_ILi2EEESB_SB_EEENS5_IJSB_NSA_ILi0EEESX_EEEEENS5_IJNS4_10UnderscoreES10_S10_EEEEENS4_13SM90_TMA_LOADENS4_14ComposedLayoutINS4_7SwizzleILi1ELi4ELi3EEENS4_18smem_ptr_flag_bitsILi16EEENSU_INS5_IJNSA_ILi8EEESH_EEENS5_IJSH_SB_EEEEEEEvNS4_8identityES13_S1D_vS1E_EENS_8epilogue10collective6detail29Sm90TmaWarpSpecializedAdapterINS1H_15DefaultEpilogueISJ_SK_SK_NS1G_6thread17LinearCombinationISJ_Li1EffLNS1L_9ScaleType4KindE0ELNS_15FloatRoundStyleE2ESJ_EENS1_15EpilogueDefaultEEEEEvvEEEEvNT_6ParamsE,"ax",@progbits
	.align	128
.text._ZN7cutlass13device_kernelINS_4gemm6kernel13GemmUniversalIN4cute5tupleIJiiiiEEENS1_10collective13CollectiveMmaINS1_34MainloopSm90TmaGmmaWarpSpecializedILi13ENS5_IJNS4_1CILi1EEESB_SB_EEENS1_35KernelTmaWarpSpecializedCooperativeEEENS5_IJNSA_ILi512EEENSA_ILi32EEENSA_ILi16EEEEEENS_10bfloat16_tENS5_IJlSB_lEEESJ_SK_NS4_8TiledMMAINS4_8MMA_AtomIJNS4_4SM904GMMA27MMA_64x32x16_F32BF16BF16_SSILNSO_5MajorE0ELSQ_0ELNSO_7ScaleInE1ELSR_1EEEEEENS4_6LayoutINS5_IJNSA_ILi2EEESB_SB_EEENS5_IJSB_NSA_ILi0EEESX_EEEEENS5_IJNS4_10UnderscoreES10_S10_EEEEENS4_13SM90_TMA_LOADENS4_14ComposedLayoutINS4_7SwizzleILi1ELi4ELi3EEENS4_18smem_ptr_flag_bitsILi16EEENSU_INS5_IJNSA_ILi8EEESH_EEENS5_IJSH_SB_EEEEEEEvNS4_8identityES13_S1D_vS1E_EENS_8epilogue10collective6detail29Sm90TmaWarpSpecializedAdapterINS1H_15DefaultEpilogueISJ_SK_SK_NS1G_6thread17LinearCombinationISJ_Li1EffLNS1L_9ScaleType4KindE0ELNS_15FloatRoundStyleE2ESJ_EENS1_15EpilogueDefaultEEEEEvvEEEEvNT_6ParamsE:
        .type           _ZN7cutlass13device_kernelINS_4gemm6kernel13GemmUniversalIN4cute5tupleIJiiiiEEENS1_10collective13CollectiveMmaINS1_34MainloopSm90TmaGmmaWarpSpecializedILi13ENS5_IJNS4_1CILi1EEESB_SB_EEENS1_35KernelTmaWarpSpecializedCooperativeEEENS5_IJNSA_ILi512EEENSA_ILi32EEENSA_ILi16EEEEEENS_10bfloat16_tENS5_IJlSB_lEEESJ_SK_NS4_8TiledMMAINS4_8MMA_AtomIJNS4_4SM904GMMA27MMA_64x32x16_F32BF16BF16_SSILNSO_5MajorE0ELSQ_0ELNSO_7ScaleInE1ELSR_1EEEEEENS4_6LayoutINS5_IJNSA_ILi2EEESB_SB_EEENS5_IJSB_NSA_ILi0EEESX_EEEEENS5_IJNS4_10UnderscoreES10_S10_EEEEENS4_13SM90_TMA_LOADENS4_14ComposedLayoutINS4_7SwizzleILi1ELi4ELi3EEENS4_18smem_ptr_flag_bitsILi16EEENSU_INS5_IJNSA_ILi8EEESH_EEENS5_IJSH_SB_EEEEEEEvNS4_8identityES13_S1D_vS1E_EENS_8epilogue10collective6detail29Sm90TmaWarpSpecializedAdapterINS1H_15DefaultEpilogueISJ_SK_SK_NS1G_6thread17LinearCombinationISJ_Li1EffLNS1L_9ScaleType4KindE0ELNS_15FloatRoundStyleE2ESJ_EENS1_15EpilogueDefaultEEEEEvvEEEEvNT_6ParamsE,@function
        .size           _ZN7cutlass13device_kernelINS_4gemm6kernel13GemmUniversalIN4cute5tupleIJiiiiEEENS1_10collective13CollectiveMmaINS1_34MainloopSm90TmaGmmaWarpSpecializedILi13ENS5_IJNS4_1CILi1EEESB_SB_EEENS1_35KernelTmaWarpSpecializedCooperativeEEENS5_IJNSA_ILi512EEENSA_ILi32EEENSA_ILi16EEEEEENS_10bfloat16_tENS5_IJlSB_lEEESJ_SK_NS4_8TiledMMAINS4_8MMA_AtomIJNS4_4SM904GMMA27MMA_64x32x16_F32BF16BF16_SSILNSO_5MajorE0ELSQ_0ELNSO_7ScaleInE1ELSR_1EEEEEENS4_6LayoutINS5_IJNSA_ILi2EEESB_SB_EEENS5_IJSB_NSA_ILi0EEESX_EEEEENS5_IJNS4_10UnderscoreES10_S10_EEEEENS4_13SM90_TMA_LOADENS4_14ComposedLayoutINS4_7SwizzleILi1ELi4ELi3EEENS4_18smem_ptr_flag_bitsILi16EEENSU_INS5_IJNSA_ILi8EEESH_EEENS5_IJSH_SB_EEEEEEEvNS4_8identityES13_S1D_vS1E_EENS_8epilogue10collective6detail29Sm90TmaWarpSpecializedAdapterINS1H_15DefaultEpilogueISJ_SK_SK_NS1G_6thread17LinearCombinationISJ_Li1EffLNS1L_9ScaleType4KindE0ELNS_15FloatRoundStyleE2ESJ_EENS1_15EpilogueDefaultEEEEEvvEEEEvNT_6ParamsE,(.L_x_213 - _ZN7cutlass13device_kernelINS_4gemm6kernel13GemmUniversalIN4cute5tupleIJiiiiEEENS1_10collective13CollectiveMmaINS1_34MainloopSm90TmaGmmaWarpSpecializedILi13ENS5_IJNS4_1CILi1EEESB_SB_EEENS1_35KernelTmaWarpSpecializedCooperativeEEENS5_IJNSA_ILi512EEENSA_ILi32EEENSA_ILi16EEEEEENS_10bfloat16_tENS5_IJlSB_lEEESJ_SK_NS4_8TiledMMAINS4_8MMA_AtomIJNS4_4SM904GMMA27MMA_64x32x16_F32BF16BF16_SSILNSO_5MajorE0ELSQ_0ELNSO_7ScaleInE1ELSR_1EEEEEENS4_6LayoutINS5_IJNSA_ILi2EEESB_SB_EEENS5_IJSB_NSA_ILi0EEESX_EEEEENS5_IJNS4_10UnderscoreES10_S10_EEEEENS4_13SM90_TMA_LOADENS4_14ComposedLayoutINS4_7SwizzleILi1ELi4ELi3EEENS4_18smem_ptr_flag_bitsILi16EEENSU_INS5_IJNSA_ILi8EEESH_EEENS5_IJSH_SB_EEEEEEEvNS4_8identityES13_S1D_vS1E_EENS_8epilogue10collective6detail29Sm90TmaWarpSpecializedAdapterINS1H_15DefaultEpilogueISJ_SK_SK_NS1G_6thread17LinearCombinationISJ_Li1EffLNS1L_9ScaleType4KindE0ELNS_15FloatRoundStyleE2ESJ_EENS1_15EpilogueDefaultEEEEEvvEEEEvNT_6ParamsE)
        .other          _ZN7cutlass13device_kernelINS_4gemm6kernel13GemmUniversalIN4cute5tupleIJiiiiEEENS1_10collective13CollectiveMmaINS1_34MainloopSm90TmaGmmaWarpSpecializedILi13ENS5_IJNS4_1CILi1EEESB_SB_EEENS1_35KernelTmaWarpSpecializedCooperativeEEENS5_IJNSA_ILi512EEENSA_ILi32EEENSA_ILi16EEEEEENS_10bfloat16_tENS5_IJlSB_lEEESJ_SK_NS4_8TiledMMAINS4_8MMA_AtomIJNS4_4SM904GMMA27MMA_64x32x16_F32BF16BF16_SSILNSO_5MajorE0ELSQ_0ELNSO_7ScaleInE1ELSR_1EEEEEENS4_6LayoutINS5_IJNSA_ILi2EEESB_SB_EEENS5_IJSB_NSA_ILi0EEESX_EEEEENS5_IJNS4_10UnderscoreES10_S10_EEEEENS4_13SM90_TMA_LOADENS4_14ComposedLayoutINS4_7SwizzleILi1ELi4ELi3EEENS4_18smem_ptr_flag_bitsILi16EEENSU_INS5_IJNSA_ILi8EEESH_EEENS5_IJSH_SB_EEEEEEEvNS4_8identityES13_S1D_vS1E_EENS_8epilogue10collective6detail29Sm90TmaWarpSpecializedAdapterINS1H_15DefaultEpilogueISJ_SK_SK_NS1G_6thread17LinearCombinationISJ_Li1EffLNS1L_9ScaleType4KindE0ELNS_15FloatRoundStyleE2ESJ_EENS1_15EpilogueDefaultEEEEEvvEEEEvNT_6ParamsE,@"STO_CUDA_ENTRY STV_DEFAULT"
_ZN7cutlass13device_kernelINS_4gemm6kernel13GemmUniversalIN4cute5tupleIJiiiiEEENS1_10collective13CollectiveMmaINS1_34MainloopSm90TmaGmmaWarpSpecializedILi13ENS5_IJNS4_1CILi1EEESB_SB_EEENS1_35KernelTmaWarpSpecializedCooperativeEEENS5_IJNSA_ILi512EEENSA_ILi32EEENSA_ILi16EEEEEENS_10bfloat16_tENS5_IJlSB_lEEESJ_SK_NS4_8TiledMMAINS4_8MMA_AtomIJNS4_4SM904GMMA27MMA_64x32x16_F32BF16BF16_SSILNSO_5MajorE0ELSQ_0ELNSO_7ScaleInE1ELSR_1EEEEEENS4_6LayoutINS5_IJNSA_ILi2EEESB_SB_EEENS5_IJSB_NSA_ILi0EEESX_EEEEENS5_IJNS4_10UnderscoreES10_S10_EEEEENS4_13SM90_TMA_LOADENS4_14ComposedLayoutINS4_7SwizzleILi1ELi4ELi3EEENS4_18smem_ptr_flag_bitsILi16EEENSU_INS5_IJNSA_ILi8EEESH_EEENS5_IJSH_SB_EEEEEEEvNS4_8identityES13_S1D_vS1E_EENS_8epilogue10collective6detail29Sm90TmaWarpSpecializedAdapterINS1H_15DefaultEpilogueISJ_SK_SK_NS1G_6thread17LinearCombinationISJ_Li1EffLNS1L_9ScaleType4KindE0ELNS_15FloatRoundStyleE2ESJ_EENS1_15EpilogueDefaultEEEEEvvEEEEvNT_6ParamsE:
[----:B------:R-:W0:Y:S01]  /*0000*/  LDC R1, c[0x0][0x28] ;  /* 0x00000a00ff017b82 */ /* 0x000e220000000800 */
[----:B------:R-:W1:Y:S01]  /*0010*/  S2R R3, SR_TID.X ;  /* 0x0000000000037919 */ /* 0x000e620000002100 */
[----:B------:R-:W-:Y:S01]  /*0020*/  ELECT P0, URZ, PT ;  /* 0x00000000003f782f */ /* 0x000fe20003800000 */
[----:B------:R-:W-:Y:S01]  /*0030*/  BSSY B0, `(.L_x_0) ;  /* 0x000000f000007945 */ /* 0x000fe20003800000 */
[--C-:B-1----:R-:W-:Y:S02]  /*0040*/  SHF.R.U32.HI R0, RZ, 0x5, R3.reuse ;  /* 0x00000005ff007819 */ /* 0x102fe40000011603 */
[----:B------:R-:W-:-:S03]  /*0050*/  SHF.R.U32.HI R14, RZ, 0x7, R3 ;  /* 0x00000007ff0e7819 */ /* 0x000fc60000011603 */
[----:B------:R-:W1:Y:S04]  /*0060*/  SHFL.IDX PT, R4, R0, RZ, 0x1f ;  /* 0x00001fff00047589 */ /* 0x000e6800000e0000 */
[----:B------:R2:W3:Y:S01]  /*0070*/  SHFL.IDX PT, R10, R14, RZ, 0x1f ;  /* 0x00001fff0e0a7589 */ /* 0x0004e200000e0000 */
[----:B-1----:R-:W-:-:S13]  /*0080*/  ISETP.NE.OR P0, PT, R4, RZ, !P0 ;  /* 0x000000ff0400720c */ /* 0x002fda0004705670 */
[----:B0-23--:R-:W-:Y:S05]  /*0090*/  @P0 BRA `(.L_x_1) ;  /* 0x0000000000200947 */ /* 0x00dfea0003800000 */
[----:B------:R-:W-:Y:S02]  /*00a0*/  ULDC.64 UR4, c[0x0][0x198] ;  /* 0x0000660000047ab9 */ /* 0x000fe40000000a00 */
[----:B------:R-:W-:Y:S02]  /*00b0*/  UIADD3 UR6, UP0, UR4, 0xf0, URZ ;  /* 0x000000f004067890 */ /* 0x000fe4000ff1e03f */
[----:B------:R-:W-:Y:S02]  /*00c0*/  UIADD3 UR4, UP1, UR4, 0x1f0, URZ ;  /* 0x000001f004047890 */ /* 0x000fe4000ff3e03f */
[----:B------:R-:W-:Y:S02]  /*00d0*/  UIADD3.X UR7, URZ, UR5, URZ, UP0, !UPT ;  /* 0x000000053f077290 */ /* 0x000fe400087fe43f */
[----:B------:R-:W-:-:S07]  /*00e0*/  UIADD3.X UR5, URZ, UR5, URZ, UP1, !UPT ;  /* 0x000000053f057290 */ /* 0x000fce0008ffe43f */
[----:B------:R0:W-:Y:S02]  /*00f0*/  UTMACCTL.PF [UR6] ;  /* 0x00000000060079b9 */ /* 0x0001e40008040000 */
[----:B------:R0:W-:Y:S02]  /*0100*/  UTMACCTL.PF [UR4] ;  /* 0x00000000040079b9 */ /* 0x0001e40008040000 */
[----:B0-----:R-:W-:Y:S01]  /*0110*/  NOP ;  /* 0x0000000000007918 */ /* 0x001fe20000000000 */
.L_x_1:
[----:B------:R-:W-:Y:S05]  /*0120*/  BSYNC B0 ;  /* 0x0000000000007941 */ /* 0x000fea0003800000 */
.L_x_0:
[----:B------:R-:W0:Y:S02]  /*0130*/  SHFL.IDX PT, R2, R0, RZ, 0x1f ;  /* 0x00001fff00027589 */ /* 0x000e2400000e0000 */
[----:B0-----:R-:W-:-:S13]  /*0140*/  ISETP.NE.AND P0, PT, R2, RZ, PT ;  /* 0x000000ff0200720c */ /* 0x001fda0003f05270 */
[----:B------:R-:W-:Y:S05]  /*0150*/  @P0 BRA `(.L_x_2) ;  /* 0x0000000000ac0947 */ /* 0x000fea0003800000 */
[----:B------:R-:W-:Y:S01]  /*0160*/  ELECT P0, URZ, PT ;  /* 0x00000000003f782f */ /* 0x000fe20003800000 */
[----:B------:R-:W-:-:S12]  /*0170*/  BSSY B0, `(.L_x_2) ;  /* 0x0000029000007945 */ /* 0x000fd80003800000 */
[----:B------:R-:W-:Y:S05]  /*0180*/  @!P0 BRA `(.L_x_3) ;  /* 0x00000000009c8947 */ /* 0x000fea0003800000 */
[----:B------:R-:W0:Y:S01]  /*0190*/  S2UR UR8, SR_CgaCtaId ;  /* 0x00000000000879c3 */ /* 0x000e220000008800 */
[----:B------:R-:W-:Y:S01]  /*01a0*/  UMOV UR4, 0x400 ;  /* 0x0000040000047882 */ /* 0x000fe20000000000 */
[----:B------:R-:W-:Y:S01]  /*01b0*/  UMOV UR5, 0x1 ;  /* 0x0000000100057882 */ /* 0x000fe20000000000 */
[----:B------:R-:W-:Y:S02]  /*01c0*/  UMOV UR6, 0x100 ;  /* 0x0000010000067882 */ /* 0x000fe40000000000 */
[----:B------:R-:W-:-:S04]  /*01d0*/  UIADD3 UR6, -UR6, 0x100000, URZ ;  /* 0x0010000006067890 */ /* 0x000fc8000fffe13f */
[----:B------:R-:W-:Y:S02]  /*01e0*/  USHF.L.U32 UR7, UR6, 0xb, URZ ;  /* 0x0000000b06077899 */ /* 0x000fe4000800063f */
[----:B------:R-:W-:Y:S02]  /*01f0*/  USHF.L.U32 UR6, UR6, 0x1, URZ ;  /* 0x0000000106067899 */ /* 0x000fe4000800063f */
[----:B0-----:R-:W-:Y:S02]  /*0200*/  ULEA UR8, UR8, UR4, 0x18 ;  /* 0x0000000408087291 */ /* 0x001fe4000f8ec03f */
[----:B------:R-:W-:-:S04]  /*0210*/  UIADD3 UR4, -UR5, 0x100000, URZ ;  /* 0x0010000005047890 */ /* 0x000fc8000fffe13f */
[----:B------:R-:W-:Y:S02]  /*0220*/  USHF.L.U32 UR5, UR4, 0xb, URZ ;  /* 0x0000000b04057899 */ /* 0x000fe4000800063f */
[----:B------:R-:W-:Y:S01]  /*0230*/  USHF.L.U32 UR4, UR4, 0x1, URZ ;  /* 0x0000000104047899 */ /* 0x000fe2000800063f */
[----:B------:R-:W0:Y:S11]  /*0240*/  FENCE.VIEW.ASYNC.S ;  /* 0x00000000000073c6 */ /* 0x000e360000000000 */
[----:B0-----:R0:W1:Y:S01]  /*0250*/  SYNCS.EXCH.64 URZ, [UR8], UR4 ;  /* 0x00000004083f75b2 */ /* 0x0010620008000100 */
[----:B------:R0:W2:Y:S01]  /*0260*/  SYNCS.EXCH.64 URZ, [UR8+0x68], UR6 ;  /* 0x00006806083f75b2 */ /* 0x0000a20008000100 */
[----:B------:R0:W3:Y:S01]  /*0270*/  SYNCS.EXCH.64 URZ, [UR8+0x8], UR4 ;  /* 0x00000804083f75b2 */ /* 0x0000e20008000100 */
[----:B------:R0:W4:Y:S01]  /*0280*/  SYNCS.EXCH.64 URZ, [UR8+0x70], UR6 ;  /* 0x00007006083f75b2 */ /* 0x0001220008000100 */
[----:B------:R0:W0:Y:S01]  /*0290*/  SYNCS.EXCH.64 URZ, [UR8+0x10], UR4 ;  /* 0x00001004083f75b2 */ /* 0x0000220008000100 */
        /* <DEDUP_REMOVED lines=21> */
[----:B-123--:R-:W-:Y:S01]  /*03f0*/  NOP ;  /* 0x0000000000007918 */ /* 0x00efe20000000000 */
.L_x_3:
[----:B0-----:R-:W-:Y:S05]  /*0400*/  BSYNC B0 ;  /* 0x0000000000007941 */ /* 0x001fea0003800000 */
.L_x_2:
[----:B------:R-:W0:Y:S01]  /*0410*/  SHFL.IDX PT, R0, R0, RZ, 0x1f ;  /* 0x00001fff00007589 */ /* 0x000e2200000e0000 */
[----:B------:R-:W-:Y:S01]  /*0420*/  ELECT P0, URZ, PT ;  /* 0x00000000003f782f */ /* 0x000fe20003800000 */
[----:B------:R-:W1:Y:S01]  /*0430*/  LDC R2, c[0x0][0x65c] ;  /* 0x00019700ff027b82 */ /* 0x000e620000000800 */
[----:B------:R-:W-:Y:S01]  /*0440*/  SHF.R.S32.HI R7, RZ, 0x1f, R4 ;  /* 0x0000001fff077819 */ /* 0x000fe20000011404 */
[----:B------:R-:W2:Y:S01]  /*0450*/  S2R R5, SR_CTAID.Y ;  /* 0x0000000000057919 */ /* 0x000ea20000002600 */
[----:B------:R-:W-:Y:S01]  /*0460*/  UMOV UR4, 0x20 ;  /* 0x0000002000047882 */ /* 0x000fe20000000000 */
[----:B------:R-:W-:Y:S01]  /*0470*/  NOP ;  /* 0x0000000000007918 */ /* 0x000fe20000000000 */
[----:B------:R-:W-:Y:S01]  /*0480*/  LEA.HI R7, R7, R4, RZ, 0x2 ;  /* 0x0000000407077211 */ /* 0x000fe200078f10ff */
[----:B------:R-:W3:Y:S01]  /*0490*/  S2R R6, SR_CTAID.X ;  /* 0x0000000000067919 */ /* 0x000ee20000002500 */
[----:B------:R-:W-:Y:S01]  /*04a0*/  ISETP.NE.AND P2, PT, R10, RZ, PT ;  /* 0x000000ff0a00720c */ /* 0x000fe20003f45270 */
[----:B------:R-:W-:Y:S01]  /*04b0*/  NOP ;  /* 0x0000000000007918 */ /* 0x000fe20000000000 */
[----:B------:R-:W-:-:S02]  /*04c0*/  LOP3.LUT R7, R7, 0xfffffffc, RZ, 0xc0, !PT ;  /* 0xfffffffc07077812 */ /* 0x000fc400078ec0ff */
[----:B0-----:R-:W-:Y:S02]  /*04d0*/  ISETP.NE.OR P0, PT, R0, RZ, !P0 ;  /* 0x000000ff0000720c */ /* 0x001fe40004705670 */
[----:B-1----:R-:W-:-:S04]  /*04e0*/  ISETP.NE.AND P3, PT, R2, 0x1, PT ;  /* 0x000000010200780c */ /* 0x002fc80003f65270 */
[----:B------:R-:W-:Y:S01]  /*04f0*/  P2R R0, PR, RZ, 0x8 ;  /* 0x00000008ff007803 */ /* 0x000fe20000000000 */
[----:B------:R-:W-:Y:S01]  /*0500*/  IMAD.IADD R0, R4, 0x1, -R7 ;  /* 0x0000000104007824 */ /* 0x000fe200078e0a07 */
[----:B------:R-:W-:Y:S01]  /*0510*/  LOP3.LUT R4, R3, 0x7f, RZ, 0xc0, !PT ;  /* 0x0000007f03047812 */ /* 0x000fe200078ec0ff */
[----:B------:R-:W-:-:S03]  /*0520*/  IMAD.MOV.U32 R7, RZ, RZ, RZ ;  /* 0x000000ffff077224 */ /* 0x000fc600078e00ff */
[----:B------:R-:W-:Y:S01]  /*0530*/  ISETP.NE.AND P1, PT, R0, 0x3, PT ;  /* 0x000000030000780c */ /* 0x000fe20003f25270 */
[----:B------:R-:W-:Y:S01]  /*0540*/  VOTEU.ALL UP0, P0 ;  /* 0x00000000003f7886 */ /* 0x000fe20000000000 */
[----:B------:R-:W-:Y:S01]  /*0550*/  VOTEU.ALL UP1, P0 ;  /* 0x00000000003f7886 */ /* 0x000fe20000020000 */
[----:B------:R-:W3:Y:S01]  /*0560*/  @P3 LDC R17, c[0x0][0x10] ;  /* 0x00000400ff113b82 */ /* 0x000ee20000000800 */
[----:B--2---:R-:W-:Y:S02]  /*0570*/  @P3 IMAD.MOV.U32 R8, RZ, RZ, R5 ;  /* 0x000000ffff083224 */ /* 0x004fe400078e0005 */
[----:B------:R-:W-:Y:S01]  /*0580*/  @!UP0 UMOV UR6, 0x400 ;  /* 0x0000040000068882 */ /* 0x000fe20000000000 */
[----:B------:R-:W-:-:S04]  /*0590*/  @!UP0 UIADD3 UR4, -UR4, 0x100000, URZ ;  /* 0x0010000004048890 */ /* 0x000fc8000fffe13f */
[----:B------:R-:W-:Y:S02]  /*05a0*/  @!UP0 USHF.L.U32 UR5, UR4, 0xb, URZ ;  /* 0x0000000b04058899 */ /* 0x000fe4000800063f */
[----:B------:R-:W-:Y:S01]  /*05b0*/  @!UP0 USHF.L.U32 UR4, UR4, 0x1, URZ ;  /* 0x0000000104048899 */ /* 0x000fe2000800063f */
[----:B------:R-:W-:Y:S01]  /*05c0*/  @P3 IMAD.MOV.U32 R9, RZ, RZ, RZ ;  /* 0x000000ffff093224 */ /* 0x000fe200078e00ff */
[----:B------:R-:W0:Y:S08]  /*05d0*/  @!UP0 S2UR UR7, SR_CgaCtaId ;  /* 0x00000000000789c3 */ /* 0x000e300000008800 */
[----:B------:R-:W1:Y:S01]  /*05e0*/  @!P3 LDC R11, c[0x0][0xc] ;  /* 0x00000300ff0bbb82 */ /* 0x000e620000000800 */
[----:B---3--:R-:W-:Y:S01]  /*05f0*/  @P3 IMAD.WIDE.U32 R16, R6, R17, R8 ;  /* 0x0000001106103225 */ /* 0x008fe200078e0008 */
[----:B0-----:R-:W-:Y:S01]  /*0600*/  @!UP0 ULEA UR8, UR7, UR6, 0x18 ;  /* 0x0000000607088291 */ /* 0x001fe2000f8ec03f */
[----:B------:R-:W-:-:S02]  /*0610*/  VOTEU.ALL UP0, P0 ;  /* 0x00000000003f7886 */ /* 0x000fc40000000000 */
[----:B------:R-:W-:Y:S01]  /*0620*/  ULDC UR6, c[0x0][0xc] ;  /* 0x0000030000067ab9 */ /* 0x000fe20000000800 */
[----:B------:R-:W-:Y:S01]  /*0630*/  ISETP.EQ.OR P0, PT, R0, RZ, !P1 ;  /* 0x000000ff0000720c */ /* 0x000fe20004f02670 */
[----:B------:R-:W-:-:S03]  /*0640*/  ULDC UR7, c[0x0][0x10] ;  /* 0x0000040000077ab9 */ /* 0x000fc60000000800 */
[C---:B------:R-:W-:Y:S01]  /*0650*/  ISETP.EQ.AND P0, PT, R10.reuse, RZ, P0 ;  /* 0x000000ff0a00720c */ /* 0x040fe20000702270 */
[----:B------:R-:W-:Y:S02]  /*0660*/  VIADD R10, R10, 0xffffffff ;  /* 0xffffffff0a0a7836 */ /* 0x000fe40000000000 */
[----:B-1----:R-:W-:Y:S01]  /*0670*/  @!P3 IMAD.WIDE.U32 R8, R11, R5, R6 ;  /* 0x000000050b08b225 */ /* 0x002fe200078e0006 */
[----:B------:R-:W0:Y:S02]  /*0680*/  FENCE.VIEW.ASYNC.S ;  /* 0x00000000000073c6 */ /* 0x000e240000000000 */
[----:B0-----:R-:W4:Y:S01]  /*0690*/  @!UP0 SYNCS.EXCH.64 URZ, [UR8+0xe0], UR4 ;  /* 0x0000e004083f85b2 */ /* 0x001f220008000100 */
[----:B------:R-:W-:Y:S01]  /*06a0*/  SEL R18, RZ, 0x1, !P0 ;  /* 0x00000001ff127807 */ /* 0x000fe20004000000 */
[----:B------:R-:W-:Y:S01]  /*06b0*/  @P3 IMAD.MOV.U32 R11, RZ, RZ, RZ ;  /* 0x000000ffff0b3224 */ /* 0x000fe200078e00ff */
[----:B------:R-:W-:Y:S01]  /*06c0*/  ISETP.GE.U32.AND P1, PT, R10, 0x2, PT ;  /* 0x000000020a00780c */ /* 0x000fe20003f26070 */
[----:B------:R-:W-:-:S02]  /*06d0*/  @!P3 IMAD.MOV.U32 R16, RZ, RZ, R8 ;  /* 0x000000ffff10b224 */ /* 0x000fc400078e0008 */
[----:B------:R-:W-:Y:S01]  /*06e0*/  @P3 IMAD.IADD R17, R17, 0x1, R11 ;  /* 0x0000000111113824 */ /* 0x000fe200078e020b */
[----:B------:R-:W-:Y:S01]  /*06f0*/  SEL R18, R18, 0x2, P1 ;  /* 0x0000000212127807 */ /* 0x000fe20000800000 */
[----:B------:R-:W-:Y:S01]  /*0700*/  @!P3 IMAD.MOV.U32 R17, RZ, RZ, R9 ;  /* 0x000000ffff11b224 */ /* 0x000fe200078e0009 */
[----:B------:R0:W4:Y:S01]  /*0710*/  @!UP1 SYNCS.EXCH.64 URZ, [UR8+0xe8], UR4 ;  /* 0x0000e804083f95b2 */ /* 0x0001220008000100 */
[----:B------:R-:W-:Y:S01]  /*0720*/  NOP ;  /* 0x0000000000007918 */ /* 0x000fe20000000000 */
[----:B0-----:R-:W-:-:S03]  /*0730*/  UIMAD.WIDE.U32 UR4, UR6, UR7, URZ ;  /* 0x00000007060472a5 */ /* 0x001fc6000f8e003f */
[----:B------:R-:W-:Y:S02]  /*0740*/  ULDC UR6, c[0x0][0x14] ;  /* 0x0000050000067ab9 */ /* 0x000fe40000000800 */
[----:B------:R-:W-:Y:S02]  /*0750*/  UIMAD.WIDE.U32 UR36, UR4, UR6, URZ ;  /* 0x00000006042472a5 */ /* 0x000fe4000f8e003f */
[----:B------:R-:W-:-:S04]  /*0760*/  UIMAD UR42, UR5, UR6, URZ ;  /* 0x00000006052a72a4 */ /* 0x000fc8000f8e023f */
[----:B------:R-:W-:Y:S01]  /*0770*/  UIADD3 UR42, UR37, UR42, URZ ;  /* 0x0000002a252a7290 */ /* 0x000fe2000fffe03f */
[----:B----4-:R-:W-:Y:S06]  /*0780*/  BAR.SYNC.DEFER_BLOCKING 0x0 ;  /* 0x0000000000007b1d */ /* 0x010fec0000010000 */
[----:B------:R-:W-:Y:S05]  /*0790*/  @!P2 BRA `(.L_x_4) ;  /* 0x0000006c00e8a947 */ /* 0x000fea0003800000 */
[----:B------:R-:W-:-:S13]  /*07a0*/  ISETP.GT.U32.AND P0, PT, R10, 0x1, PT ;  /* 0x000000010a00780c */ /* 0x000fda0003f04070 */
[----:B------:R-:W-:Y:S05]  /*07b0*/  @P0 EXIT ;  /* 0x000000000000094d */ /* 0x000fea0003800000 */
[----:B------:R-:W-:Y:S01]  /*07c0*/  ULDC.64 UR4, c[0x0][0x650] ;  /* 0x0001940000047ab9 */ /* 0x000fe20000000a00 */
[----:B------:R-:W-:Y:S01]  /*07d0*/  PRMT R0, RZ, 0x7610, R0 ;  /* 0x00007610ff007816 */ /* 0x000fe20000000000 */
[----:B------:R-:W-:Y:S01]  /*07e0*/  IMAD.MOV.U32 R109, RZ, RZ, -0x1 ;  /* 0xffffffffff6d7424 */ /* 0x000fe200078e00ff */
[----:B------:R-:W-:Y:S01]  /*07f0*/  ISETP.GE.U32.AND P0, PT, R16, UR4, PT ;  /* 0x0000000410007c0c */ /* 0x000fe2000bf06070 */
[----:B------:R-:W-:Y:S02]  /*0800*/  IMAD.MOV.U32 R110, RZ, RZ, -0x1 ;  /* 0xffffffffff6e7424 */ /* 0x000fe400078e00ff */
[----:B------:R-:W-:Y:S01]  /*0810*/  IMAD.MOV.U32 R97, RZ, RZ, -0x1 ;  /* 0xffffffffff617424 */ /* 0x000fe200078e00ff */
[----:B------:R-:W-:-:S13]  /*0820*/  ISETP.GE.U32.AND.EX P0, PT, R17, UR5, PT, P0 ;  /* 0x0000000511007c0c */ /* 0x000fda000bf06100 */
[----:B------:R-:W-:Y:S05]  /*0830*/  @P0 BRA `(.L_x_5) ;  /* 0x0000000400540947 */ /* 0x000fea0003800000 */
[----:B------:R-:W0:Y:S01]  /*0840*/  LDC.64 R20, c[0x0][0x628] ;  /* 0x00018a00ff147b82 */ /* 0x000e220000000a00 */
[----:B------:R-:W-:Y:S02]  /*0850*/  IMAD.MOV.U32 R8, RZ, RZ, R16 ;  /* 0x000000ffff087224 */ /* 0x000fe400078e0010 */
[----:B------:R-:W-:-:S05]  /*0860*/  IMAD.MOV.U32 R9, RZ, RZ, R17 ;  /* 0x000000ffff097224 */ /* 0x000fca00078e0011 */
[----:B------:R-:W1:Y:S08]  /*0870*/  LDC R0, c[0x0][0x630] ;  /* 0x00018c00ff007b82 */ /* 0x000e700000000800 */
[----:B------:R-:W2:Y:S01]  /*0880*/  LDC.64 R22, c[0x0][0x620] ;  /* 0x00018800ff167b82 */ /* 0x000ea20000000a00 */
[----:B0-----:R-:W-:-:S04]  /*0890*/  ISETP.NE.U32.AND P0, PT, R20, RZ, PT ;  /* 0x000000ff1400720c */ /* 0x001fc80003f05070 */
[----:B------:R-:W-:-:S13]  /*08a0*/  ISETP.NE.AND.EX P0, PT, R21, RZ, PT, P0 ;  /* 0x000000ff1500720c */ /* 0x000fda0003f05300 */
[----:B-12---:R-:W-:Y:S05]  /*08b0*/  @!P0 BRA `(.L_x_6) ;  /* 0x0000000000288947 */ /* 0x006fea0003800000 */
[----:B------:R-:W0:Y:S02]  /*08c0*/  LDC R13, c[0x0][0x634] ;  /* 0x00018d00ff0d7b82 */ /* 0x000e240000000800 */
[----:B0-----:R-:W-:-:S05]  /*08d0*/  IADD3 R13, P0, R16, R13, RZ ;  /* 0x0000000d100d7210 */ /* 0x001fca0007f1e0ff */
[----:B------:R-:W-:-:S04]  /*08e0*/  IMAD.X R15, RZ, RZ, R17, P0 ;  /* 0x000000ffff0f7224 */ /* 0x000fc800000e0611 */
[----:B------:R-:W-:-:S04]  /*08f0*/  IMAD.WIDE.U32 R8, R15, R20, RZ ;  /* 0x000000140f087225 */ /* 0x000fc800078e00ff */
[----:B------:R-:W-:-:S04]  /*0900*/  IMAD.WIDE.U32 R10, P0, R13, R21, R8 ;  /* 0x000000150d0a7225 */ /* 0x000fc80007800008 */
[----:B------:R-:W-:-:S04]  /*0910*/  IMAD.WIDE.U32 R8, R13, R20, RZ ;  /* 0x000000140d087225 */ /* 0x000fc800078e00ff */
[----:B------:R-:W-:Y:S01]  /*0920*/  IMAD.X R13, RZ, RZ, RZ, P0 ;  /* 0x000000ffff0d7224 */ /* 0x000fe200000e06ff */
[----:B------:R-:W-:Y:S01]  /*0930*/  IADD3 RZ, P0, R9, R10, RZ ;  /* 0x0000000a09ff7210 */ /* 0x000fe20007f1e0ff */
[----:B------:R-:W-:-:S04]  /*0940*/  IMAD.MOV.U32 R12, RZ, RZ, R11 ;  /* 0x000000ffff0c7224 */ /* 0x000fc800078e000b */
[----:B------:R-:W-:-:S08]  /*0950*/  IMAD.WIDE.U32.X R8, R15, R21, R12, P0 ;  /* 0x000000150f087225 */ /* 0x000fd000000e040c */
.L_x_6:
[-CC-:B------:R-:W-:Y:S01]  /*0960*/  SHF.R.U64 R97, R8, R0.reuse, R9.reuse ;  /* 0x0000000008617219 */ /* 0x180fe20000001209 */
[----:B------:R-:W0:Y:S01]  /*0970*/  LDC R12, c[0x0][0x618] ;  /* 0x00018600ff0c7b82 */ /* 0x000e220000000800 */
[----:B------:R-:W-:Y:S01]  /*0980*/  SHF.R.U32.HI R7, RZ, R0, R9 ;  /* 0x00000000ff077219 */ /* 0x000fe20000011609 */
[----:B------:R-:W-:Y:S01]  /*0990*/  ULDC UR4, c[0x0][0x150] ;  /* 0x0000540000047ab9 */ /* 0x000fe20000000800 */
[----:B------:R-:W-:Y:S02]  /*09a0*/  IADD3 R11, P0, RZ, -R97, RZ ;  /* 0x80000061ff0b7210 */ /* 0x000fe40007f1e0ff */
[----:B------:R-:W-:-:S03]  /*09b0*/  I2FP.F32.U32 R0, R6 ;  /* 0x0000000600007245 */ /* 0x000fc60000201000 */
[----:B------:R-:W1:Y:S01]  /*09c0*/  LDC.64 R30, c[0x0][0x640] ;  /* 0x00019000ff1e7b82 */ /* 0x000e620000000a00 */
[----:B------:R-:W-:Y:S02]  /*09d0*/  IMAD.X R13, RZ, RZ, ~R7, P0 ;  /* 0x000000ffff0d7224 */ /* 0x000fe400000e0e07 */
[----:B------:R-:W-:Y:S01]  /*09e0*/  FMUL R0, R0, UR4 ;  /* 0x0000000400007c20 */ /* 0x000fe20008400000 */
[----:B------:R-:W-:Y:S01]  /*09f0*/  IMAD.WIDE.U32 R8, R11, R22, R16 ;  /* 0x000000160b087225 */ /* 0x000fe200078e0010 */
[----:B------:R-:W-:-:S03]  /*0a00*/  ULDC UR4, c[0x0][0x154] ;  /* 0x0000550000047ab9 */ /* 0x000fc60000000800 */
[----:B------:R-:W-:Y:S01]  /*0a10*/  IMAD R10, R13, R22, RZ ;  /* 0x000000160d0a7224 */ /* 0x000fe200078e02ff */
[----:B------:R-:W2:Y:S01]  /*0a20*/  LDC R7, c[0x0][0x144] ;  /* 0x00005100ff077b82 */ /* 0x000ea20000000800 */
[----:B------:R-:W3:Y:S02]  /*0a30*/  F2I.U32.TRUNC.NTZ R0, R0 ;  /* 0x0000000000007305 */ /* 0x000ee4000020f000 */
[----:B------:R-:W-:-:S04]  /*0a40*/  IMAD R11, R11, R23, R10 ;  /* 0x000000170b0b7224 */ /* 0x000fc800078e020a */
[----:B------:R-:W-:Y:S01]  /*0a50*/  IMAD.IADD R9, R9, 0x1, R11 ;  /* 0x0000000109097824 */ /* 0x000fe200078e020b */
[----:B------:R-:W4:Y:S01]  /*0a60*/  LDC R24, c[0x0][0x608] ;  /* 0x00018200ff187b82 */ /* 0x000f220000000800 */
[----:B------:R-:W-:-:S03]  /*0a70*/  IMAD.MOV.U32 R11, RZ, RZ, -0x1 ;  /* 0xffffffffff0b7424 */ /* 0x000fc600078e00ff */
[-CC-:B0-----:R-:W-:Y:S02]  /*0a80*/  SHF.R.U64 R22, R8, R12.reuse, R9.reuse ;  /* 0x0000000c08167219 */ /* 0x181fe40000001209 */
[----:B------:R-:W-:Y:S02]  /*0a90*/  I2FP.F32.U32 R8, R5 ;  /* 0x0000000500087245 */ /* 0x000fe40000201000 */
[----:B------:R-:W0:Y:S01]  /*0aa0*/  LDC R28, c[0x0][0x658] ;  /* 0x00019600ff1c7b82 */ /* 0x000e220000000800 */
[----:B-1----:R-:W-:Y:S01]  /*0ab0*/  ISETP.NE.U32.AND P0, PT, R30, RZ, PT ;  /* 0x000000ff1e00720c */ /* 0x002fe20003f05070 */
[----:B---3--:R-:W-:Y:S02]  /*0ac0*/  IMAD.MOV R10, RZ, RZ, -R0 ;  /* 0x000000ffff0a7224 */ /* 0x008fe400078e0a00 */
[----:B------:R-:W-:Y:S01]  /*0ad0*/  FMUL R8, R8, UR4 ;  /* 0x0000000408087c20 */ /* 0x000fe20008400000 */
[----:B------:R-:W-:Y:S02]  /*0ae0*/  SHF.R.U32.HI R9, RZ, R12, R9 ;  /* 0x0000000cff097219 */ /* 0x000fe40000011609 */
[----:B------:R-:W-:Y:S01]  /*0af0*/  ISETP.NE.AND.EX P0, PT, R31, RZ, PT, P0 ;  /* 0x000000ff1f00720c */ /* 0x000fe20003f05300 */
[----:B------:R1:W3:Y:S01]  /*0b00*/  F2I.U32.TRUNC.NTZ R15, R8 ;  /* 0x00000008000f7305 */ /* 0x0002e2000020f000 */
[----:B------:R-:W1:Y:S01]  /*0b10*/  LDC R20, c[0x0][0x148] ;  /* 0x00005200ff147b82 */ /* 0x000e620000000800 */
[----:B--2---:R-:W-:-:S07]  /*0b20*/  IMAD R0, R7, R10, R6 ;  /* 0x0000000a07007224 */ /* 0x004fce00078e0206 */
[----:B------:R-:W2:Y:S01]  /*0b30*/  LDC R26, c[0x0][0x600] ;  /* 0x00018000ff1a7b82 */ /* 0x000ea20000000800 */
[-CC-:B----4-:R-:W-:Y:S02]  /*0b40*/  SHF.R.U64 R32, R22, R24.reuse, R9.reuse ;  /* 0x0000001816207219 */ /* 0x190fe40000001209 */
[----:B------:R-:W-:Y:S01]  /*0b50*/  SHF.R.U32.HI R7, RZ, R24, R9 ;  /* 0x00000018ff077219 */ /* 0x000fe20000011609 */
[----:B------:R-:W-:-:S04]  /*0b60*/  IMAD.MOV.U32 R9, RZ, RZ, 0x1 ;  /* 0x00000001ff097424 */ /* 0x000fc800078e00ff */
[----:B------:R-:W4:Y:S01]  /*0b70*/  LDC R21, c[0x0][0x648] ;  /* 0x00019200ff157b82 */ /* 0x000f220000000800 */
[-C--:B0-----:R-:W-:Y:S02]  /*0b80*/  SHF.L.U32 R6, R11, R28.reuse, RZ ;  /* 0x0000001c0b067219 */ /* 0x081fe400000006ff */
[--C-:B------:R-:W-:Y:S02]  /*0b90*/  SHF.R.U64 R24, R32, R28, R7.reuse ;  /* 0x0000001c20187219 */ /* 0x100fe40000001207 */
[----:B------:R-:W-:Y:S02]  /*0ba0*/  LOP3.LUT R13, RZ, R6, RZ, 0x33, !PT ;  /* 0x00000006ff0d7212 */ /* 0x000fe400078e33ff */
[-C--:B------:R-:W-:Y:S01]  /*0bb0*/  SHF.R.U32.HI R7, RZ, R28.reuse, R7 ;  /* 0x0000001cff077219 */ /* 0x080fe20000011607 */
[----:B------:R-:W0:Y:S01]  /*0bc0*/  LDC R23, c[0x0][0x638] ;  /* 0x00018e00ff177b82 */ /* 0x000e220000000800 */
[----:B------:R-:W-:Y:S01]  /*0bd0*/  SHF.L.U32 R12, R9, R28, RZ ;  /* 0x0000001c090c7219 */ /* 0x000fe200000006ff */
[----:B------:R-:W-:-:S06]  /*0be0*/  IMAD.MOV.U32 R6, RZ, RZ, R24 ;  /* 0x000000ffff067224 */ /* 0x000fcc00078e0018 */
[----:B------:R-:W0:Y:S01]  /*0bf0*/  LDC R109, c[0x0][0x610] ;  /* 0x00018400ff6d7b82 */ /* 0x000e220000000800 */
[----:B-1-3--:R-:W-:Y:S05]  /*0c00*/  @!P0 BRA `(.L_x_7) ;  /* 0x0000000000288947 */ /* 0x00afea0003800000 */
[----:B------:R-:W1:Y:S02]  /*0c10*/  LDC R11, c[0x0][0x64c] ;  /* 0x00019300ff0b7b82 */ /* 0x000e640000000800 */
[----:B-1----:R-:W-:-:S05]  /*0c20*/  IADD3 R11, P0, R24, R11, RZ ;  /* 0x0000000b180b7210 */ /* 0x002fca0007f1e0ff */
        /* <DEDUP_REMOVED lines=8> */
.L_x_7:
[----:B----4-:R-:W-:Y:S01]  /*0cb0*/  SHF.R.U64 R6, R6, R21, R7 ;  /* 0x0000001506067219 */ /* 0x010fe20000001207 */
[----:B--2---:R-:W-:Y:S01]  /*0cc0*/  VIADD R7, R26, 0xffffffff ;  /* 0xffffffff1a077836 */ /* 0x004fe20000000000 */
[----:B------:R-:W-:Y:S01]  /*0cd0*/  LOP3.LUT R13, R32, R13, RZ, 0xc0, !PT ;  /* 0x0000000d200d7212 */ /* 0x000fe200078ec0ff */
[----:B------:R-:W-:Y:S02]  /*0ce0*/  IMAD.MOV R15, RZ, RZ, -R15 ;  /* 0x000000ffff0f7224 */ /* 0x000fe400078e0a0f */
[----:B------:R-:W-:Y:S02]  /*0cf0*/  IMAD.MOV R8, RZ, RZ, -R6 ;  /* 0x000000ffff087224 */ /* 0x000fe400078e0a06 */
[----:B------:R-:W-:Y:S01]  /*0d00*/  IMAD R13, R12, R6, R13 ;  /* 0x000000060c0d7224 */ /* 0x000fe200078e020d */
[----:B------:R-:W-:Y:S01]  /*0d10*/  LOP3.LUT R6, R22, R7, RZ, 0xc0, !PT ;  /* 0x0000000716067212 */ /* 0x000fe200078ec0ff */
[----:B------:R-:W-:Y:S02]  /*0d20*/  @P3 IMAD R0, R20, R15, R5 ;  /* 0x0000000f14003224 */ /* 0x000fe400078e0205 */
[----:B0-----:R-:W-:-:S02]  /*0d30*/  IMAD R5, R8, R23, R24 ;  /* 0x0000001708057224 */ /* 0x001fc400078e0218 */
[----:B------:R-:W-:Y:S02]  /*0d40*/  IMAD R109, R13, R109, R0 ;  /* 0x0000006d0d6d7224 */ /* 0x000fe400078e0200 */
[----:B------:R-:W-:Y:S02]  /*0d50*/  IMAD R6, R5, R26, R6 ;  /* 0x0000001a05067224 */ /* 0x000fe400078e0206 */
[----:B------:R-:W-:-:S03]  /*0d60*/  IMAD.MOV.U32 R0, RZ, RZ, 0x1 ;  /* 0x00000001ff007424 */ /* 0x000fc600078e00ff */
[----:B------:R-:W-:Y:S02]  /*0d70*/  SEL R110, R6, R109, !P3 ;  /* 0x0000006d066e7207 */ /* 0x000fe40005800000 */
[----:B------:R-:W-:-:S07]  /*0d80*/  SEL R109, R109, R6, !P3 ;  /* 0x000000066d6d7207 */ /* 0x000fce0005800000 */
.L_x_5:
[----:B------:R-:W-:-:S08]  /*0d90*/  NOP ;  /* 0x0000000000007918 */ /* 0x000fd00000000000 */
[----:B------:R-:W0:Y:S02]  /*0da0*/  USETMAXREG.TRY_ALLOC.CTAPOOL UP0, 0xe8 ;  /* 0x000000e8000079c8 */ /* 0x000e240008000600 */
[----:B0-----:R-:W-:-:S13]  /*0db0*/  PLOP3.LUT P0, PT, PT, PT, UP0, 0x80, 0x0 ;  /* 0x000000000000781c */ /* 0x001fda0003f0f008 */
[----:B------:R-:W-:Y:S05]  /*0dc0*/  @!P0 BRA `(.L_x_5) ;  /* 0xfffffffc00f08947 */ /* 0x000fea000383ffff */
[----:B------:R-:W-:Y:S01]  /*0dd0*/  ULDC.64 UR4, c[0x0][0x598] ;  /* 0x0001660000047ab9 */ /* 0x000fe20000000a00 */
[----:B------:R-:W-:Y:S01]  /*0de0*/  ULDC.64 UR38, c[0x0][0x208] ;  /* 0x0000820000267ab9 */ /* 0x000fe20000000a00 */
[----:B------:R-:W-:-:S04]  /*0df0*/  ISETP.NE.U32.AND P0, PT, RZ, UR4, PT ;  /* 0x00000004ff007c0c */ /* 0x000fc8000bf05070 */
[----:B------:R-:W-:-:S13]  /*0e00*/  ISETP.NE.AND.EX P0, PT, RZ, UR5, PT, P0 ;  /* 0x00000005ff007c0c */ /* 0x000fda000bf05300 */
[----:B------:R-:W-:Y:S05]  /*0e10*/  @!P0 BRA `(.L_x_8) ;  /* 0x00000000001c8947 */ /* 0x000fea0003800000 */
[----:B------:R-:W0:Y:S02]  /*0e20*/  LDC.64 R6, c[0x0][0x598] ;  /* 0x00016600ff067b82 */ /* 0x000e240000000a00 */
[----:B0-----:R-:W2:Y:S02]  /*0e30*/  LDG.E.64 R6, desc[UR38][R6.64] ;  /* 0x0000002606067981 */ /* 0x001ea4000c1e1b00 */
[----:B--2---:R-:W-:-:S04]  /*0e40*/  ISETP.NE.U32.AND P0, PT, R6, RZ, PT ;  /* 0x000000ff0600720c */ /* 0x004fc80003f05070 */
[----:B------:R-:W-:-:S13]  /*0e50*/  ISETP.NE.AND.EX P0, PT, R7, RZ, PT, P0 ;  /* 0x000000ff0700720c */ /* 0x000fda0003f05300 */
[----:B------:R-:W-:Y:S05]  /*0e60*/  @!P0 BRA `(.L_x_8) ;  /* 0x0000000000088947 */ /* 0x000fea0003800000 */
[----:B------:R0:W5:Y:S01]  /*0e70*/  LD.E R19, desc[UR38][R6.64] ;  /* 0x0000002606137980 */ /* 0x000162000c101900 */
[----:B------:R-:W-:Y:S05]  /*0e80*/  BRA `(.L_x_9) ;  /* 0x0000000000247947 */ /* 0x000fea0003800000 */
.L_x_8:
[----:B------:R-:W-:Y:S02]  /*0e90*/  ULDC.64 UR4, c[0x0][0x588] ;  /* 0x0001620000047ab9 */ /* 0x000fe40000000a00 */
[----:B------:R-:W-:-:S04]  /*0ea0*/  ISETP.NE.U32.AND P0, PT, RZ, UR4, PT ;  /* 0x00000004ff007c0c */ /* 0x000fc8000bf05070 */
[----:B------:R-:W-:-:S13]  /*0eb0*/  ISETP.NE.AND.EX P0, PT, RZ, UR5, PT, P0 ;  /* 0x00000005ff007c0c */ /* 0x000fda000bf05300 */
[----:B------:R-:W-:Y:S05]  /*0ec0*/  @!P0 BRA `(.L_x_10) ;  /* 0x00000000000c8947 */ /* 0x000fea0003800000 */
[----:B------:R-:W0:Y:S02]  /*0ed0*/  LDC.64 R6, c[0x0][0x588] ;  /* 0x00016200ff067b82 */ /* 0x000e240000000a00 */
[----:B0-----:R1:W5:Y:S01]  /*0ee0*/  LDG.E R19, desc[UR38][R6.64] ;  /* 0x0000002606137981 */ /* 0x001362000c1e1900 */
[----:B------:R-:W-:Y:S05]  /*0ef0*/  BRA `(.L_x_9) ;  /* 0x0000000000087947 */ /* 0x000fea0003800000 */
.L_x_10:
[----:B------:R-:W-:Y:S02]  /*0f00*/  ULDC UR4, c[0x0][0x580] ;  /* 0x0001600000047ab9 */ /* 0x000fe40000000800 */
[----:B------:R-:W-:-:S07]  /*0f10*/  IMAD.U32 R19, RZ, RZ, UR4 ;  /* 0x00000004ff137e24 */ /* 0x000fce000f8e00ff */
.L_x_9:
[----:B------:R-:W-:Y:S02]  /*0f20*/  ULDC.64 UR4, c[0x0][0x5a0] ;  /* 0x0001680000047ab9 */ /* 0x000fe40000000a00 */
[----:B------:R-:W-:-:S04]  /*0f30*/  ISETP.NE.U32.AND P0, PT, RZ, UR4, PT ;  /* 0x00000004ff007c0c */ /* 0x000fc8000bf05070 */
[----:B------:R-:W-:-:S13]  /*0f40*/  ISETP.NE.AND.EX P0, PT, RZ, UR5, PT, P0 ;  /* 0x00000005ff007c0c */ /* 0x000fda000bf05300 */
[----:B------:R-:W-:Y:S05]  /*0f50*/  @!P0 BRA `(.L_x_11) ;  /* 0x00000000001c8947 */ /* 0x000fea0003800000 */
[----:B01----:R-:W0:Y:S02]  /*0f60*/  LDC.64 R6, c[0x0][0x5a0] ;  /* 0x00016800ff067b82 */ /* 0x003e240000000a00 */
[----:B0-----:R-:W2:Y:S02]  /*0f70*/  LDG.E.64 R6, desc[UR38][R6.64] ;  /* 0x0000002606067981 */ /* 0x001ea4000c1e1b00 */
[----:B--2---:R-:W-:-:S04]  /*0f80*/  ISETP.NE.U32.AND P0, PT, R6, RZ, PT ;  /* 0x000000ff0600720c */ /* 0x004fc80003f05070 */
[----:B------:R-:W-:-:S13]  /*0f90*/  ISETP.NE.AND.EX P0, PT, R7, RZ, PT, P0 ;  /* 0x000000ff0700720c */ /* 0x000fda0003f05300 */
[----:B------:R-:W-:Y:S05]  /*0fa0*/  @!P0 BRA `(.L_x_11) ;  /* 0x0000000000088947 */ /* 0x000fea0003800000 */
[----:B------:R0:W5:Y:S01]  /*0fb0*/  LD.E R88, desc[UR38][R6.64] ;  /* 0x0000002606587980 */ /* 0x000162000c101900 */
[----:B------:R-:W-:Y:S05]  /*0fc0*/  BRA `(.L_x_12) ;  /* 0x0000000000247947 */ /* 0x000fea0003800000 */
.L_x_11:
[----:B------:R-:W-:Y:S02]  /*0fd0*/  ULDC.64 UR4, c[0x0][0x590] ;  /* 0x0001640000047ab9 */ /* 0x000fe40000000a00 */
[----:B------:R-:W-:-:S04]  /*0fe0*/  ISETP.NE.U32.AND P0, PT, RZ, UR4, PT ;  /* 0x00000004ff007c0c */ /* 0x000fc8000bf05070 */
[----:B------:R-:W-:-:S13]  /*0ff0*/  ISETP.NE.AND.EX P0, PT, RZ, UR5, PT, P0 ;  /* 0x00000005ff007c0c */ /* 0x000fda000bf05300 */
[----:B------:R-:W-:Y:S05]  /*1000*/  @!P0 BRA `(.L_x_13) ;  /* 0x00000000000c8947 */ /* 0x000fea0003800000 */
[----:B------:R-:W2:Y:S02]  /*1010*/  LDC.64 R88, c[0x0][0x590] ;  /* 0x00016400ff587b82 */ /* 0x000ea40000000a00 */
[----:B--2---:R2:W5:Y:S01]  /*1020*/  LDG.E R88, desc[UR38][R88.64] ;  /* 0x0000002658587981 */ /* 0x004562000c1e1900 */
[----:B------:R-:W-:Y:S05]  /*1030*/  BRA `(.L_x_12) ;  /* 0x0000000000087947 */ /* 0x000fea0003800000 */
.L_x_13:
[----:B------:R-:W-:Y:S02]  /*1040*/  ULDC UR4, c[0x0][0x584] ;  /* 0x0001610000047ab9 */ /* 0x000fe40000000800 */
[----:B------:R-:W-:-:S07]  /*1050*/  IMAD.U32 R88, RZ, RZ, UR4 ;  /* 0x00000004ff587e24 */ /* 0x000fce000f8e00ff */
.L_x_12:
[----:B------:R-:W-:-:S13]  /*1060*/  LOP3.LUT P0, RZ, R0, 0xff, RZ, 0xc0, !PT ;  /* 0x000000ff00ff7812 */ /* 0x000fda000780c0ff */
[----:B------:R-:W-:Y:S05]  /*1070*/  @!P0 EXIT ;  /* 0x000000000000894d */ /* 0x000fea0003800000 */
[----:B01----:R-:W0:Y:S01]  /*1080*/  LDC.64 R6, c[0x0][0x5c8] ;  /* 0x00017200ff067b82 */ /* 0x003e220000000a00 */
[----:B------:R-:W-:Y:S01]  /*1090*/  ULDC.64 UR4, c[0x0][0x288] ;  /* 0x0000a20000047ab9 */ /* 0x000fe20000000a00 */
[----:B------:R-:W-:Y:S01]  /*10a0*/  LOP3.LUT R14, R14, 0x1, RZ, 0xc0, !PT ;  /* 0x000000010e0e7812 */ /* 0x000fe200078ec0ff */
[----:B------:R-:W-:Y:S01]  /*10b0*/  IMAD.U32 R11, RZ, RZ, UR4 ;  /* 0x00000004ff0b7e24 */ /* 0x000fe2000f8e00ff */
[----:B------:R-:W-:Y:S01]  /*10c0*/  UIADD3 UR4, UR5, 0xf, URZ ;  /* 0x0000000f05047890 */ /* 0x000fe2000fffe03f */
[----:B------:R-:W-:Y:S01]  /*10d0*/  SHF.R.U32.HI R0, RZ, 0x2, R3 ;  /* 0x00000002ff007819 */ /* 0x000fe20000011603 */
[C---:B------:R-:W-:Y:S01]  /*10e0*/  IMAD.SHL.U32 R96, R3.reuse, 0x2, RZ ;  /* 0x0000000203607824 */ /* 0x040fe200078e00ff */
[----:B------:R-:W-:Y:S01]  /*10f0*/  SHF.R.U32.HI R4, RZ, 0x1, R4 ;  /* 0x00000001ff047819 */ /* 0x000fe20000011604 */
[----:B------:R-:W1:Y:S01]  /*1100*/  LDC.64 R8, c[0x0][0x5b0] ;  /* 0x00016c00ff087b82 */ /* 0x000e620000000a00 */
[----:B------:R-:W-:Y:S01]  /*1110*/  USHF.R.S32.HI UR5, URZ, 0x1f, UR4 ;  /* 0x0000001f3f057899 */ /* 0x000fe20008011404 */
[----:B------:R-:W-:Y:S01]  /*1120*/  LOP3.LUT R94, R3, 0x3, RZ, 0xc0, !PT ;  /* 0x00000003035e7812 */ /* 0x000fe200078ec0ff */
[----:B------:R-:W-:Y:S01]  /*1130*/  IMAD.SHL.U32 R5, R14, 0x40, RZ ;  /* 0x000000400e057824 */ /* 0x000fe200078e00ff */
[----:B------:R-:W-:Y:S01]  /*1140*/  LOP3.LUT R0, R0, 0x7, RZ, 0xc0, !PT ;  /* 0x0000000700007812 */ /* 0x000fe200078ec0ff */
[----:B------:R-:W-:Y:S01]  /*1150*/  ULEA.HI UR5, UR5, UR4, URZ, 0x4 ;  /* 0x0000000405057291 */ /* 0x000fe2000f8f203f */
[----:B------:R-:W-:Y:S01]  /*1160*/  LOP3.LUT R23, R4, 0x30, RZ, 0xc0, !PT ;  /* 0x0000003004177812 */ /* 0x000fe200078ec0ff */
[----:B------:R-:W-:Y:S01]  /*1170*/  IMAD R94, R94, -0x2, R11 ;  /* 0xfffffffe5e5e7824 */ /* 0x000fe200078e020b */
[----:B------:R-:W3:Y:S01]  /*1180*/  LDC R10, c[0x0][0x658] ;  /* 0x00019600ff0a7b82 */ /* 0x000ee20000000800 */
[--C-:B------:R-:W-:Y:S01]  /*1190*/  LOP3.LUT R22, R5, 0x40, R0.reuse, 0xe2, !PT ;  /* 0x0000004005167812 */ /* 0x100fe200078ee200 */
[----:B------:R-:W-:Y:S01]  /*11a0*/  IMAD.MOV.U32 R11, RZ, RZ, -0x1 ;  /* 0xffffffffff0b7424 */ /* 0x000fe200078e00ff */
[-C--:B------:R-:W-:Y:S01]  /*11b0*/  IADD3 R5, RZ, -R23.reuse, -R0 ;  /* 0x80000017ff057210 */ /* 0x080fe20007ffe800 */
[----:B------:R-:W-:Y:S01]  /*11c0*/  USHF.R.S32.HI UR43, URZ, 0x4, UR5 ;  /* 0x000000043f2b7899 */ /* 0x000fe20008011405 */
[----:B------:R-:W-:Y:S01]  /*11d0*/  LOP3.LUT R98, R3, 0x80, RZ, 0xc0, !PT ;  /* 0x0000008003627812 */ /* 0x000fe200078ec0ff */
[----:B------:R-:W-:Y:S01]  /*11e0*/  ULDC UR4, c[0x0][0x284] ;  /* 0x0000a10000047ab9 */ /* 0x000fe20000000800 */
[----:B------:R-:W-:Y:S01]  /*11f0*/  LOP3.LUT R22, R22, R23, RZ, 0xfc, !PT ;  /* 0x0000001716167212 */ /* 0x000fe200078efcff */
[----:B0-----:R-:W-:Y:S01]  /*1200*/  IMAD.SHL.U32 R91, R6, 0x100, RZ ;  /* 0x00000100065b7824 */ /* 0x001fe200078e00ff */
[----:B------:R-:W-:Y:S01]  /*1210*/  UISETP.LT.AND UP0, UPT, UR43, 0x1, UPT ;  /* 0x000000012b00788c */ /* 0x000fe2000bf01270 */
[----:B------:R-:W-:Y:S01]  /*1220*/  IMAD R5, R14, -0x40, R5 ;  /* 0xffffffc00e057824 */ /* 0x000fe200078e0205 */
[C-C-:B------:R-:W-:Y:S01]  /*1230*/  SHF.L.U64.HI R95, R6.reuse, 0x3, R7.reuse ;  /* 0x00000003065f7819 */ /* 0x140fe20000010207 */
[C---:B------:R-:W-:Y:S01]  /*1240*/  IMAD.SHL.U32 R92, R6.reuse, 0x8, RZ ;  /* 0x00000008065c7824 */ /* 0x040fe200078e00ff */
[----:B------:R-:W-:Y:S01]  /*1250*/  USEL UR44, UR43, 0x1, UP0 ;  /* 0x000000012b2c7887 */ /* 0x000fe20008000000 */
[----:B------:R-:W-:Y:S01]  /*1260*/  SHF.L.U64.HI R93, R6, 0x8, R7 ;  /* 0x00000008065d7819 */ /* 0x000fe20000010207 */
[----:B------:R-:W-:Y:S01]  /*1270*/  VIADD R108, R5, UR4 ;  /* 0x00000004056c7c36 */ /* 0x000fe20008000000 */
[C---:B-1----:R-:W-:Y:S01]  /*1280*/  SHF.L.U64.HI R90, R8.reuse, 0x8, R9 ;  /* 0x00000008085a7819 */ /* 0x042fe20000010209 */
[----:B--2---:R-:W-:Y:S01]  /*1290*/  IMAD.SHL.U32 R89, R8, 0x100, RZ ;  /* 0x0000010008597824 */ /* 0x004fe200078e00ff */
[----:B------:R-:W-:Y:S01]  /*12a0*/  LOP3.LUT R112, R18, 0x1, RZ, 0xfc, !PT ;  /* 0x0000000112707812 */ /* 0x000fe200078efcff */
[----:B------:R-:W-:Y:S01]  /*12b0*/  IMAD.MOV.U32 R23, RZ, RZ, RZ ;  /* 0x000000ffff177224 */ /* 0x000fe200078e00ff */
[----:B------:R-:W-:Y:S01]  /*12c0*/  SHF.R.U32.HI R98, RZ, 0x7, R98 ;  /* 0x00000007ff627819 */ /* 0x000fe20000011662 */
[----:B------:R-:W-:Y:S01]  /*12d0*/  UIADD3 UR44, UR43, -UR44, URZ ;  /* 0x8000002c2b2c7290 */ /* 0x000fe2000fffe03f */
[----:B------:R-:W-:Y:S01]  /*12e0*/  LOP3.LUT R100, R91, 0x2, RZ, 0xfc, !PT ;  /* 0x000000025b647812 */ /* 0x000fe200078efcff */
[----:B------:R-:W-:Y:S01]  /*12f0*/  UMOV UR40, URZ ;  /* 0x0000003f00287c82 */ /* 0x000fe20008000000 */
[----:B---3--:R-:W-:Y:S01]  /*1300*/  SHF.L.U32 R10, R11, R10, RZ ;  /* 0x0000000a0b0a7219 */ /* 0x008fe200000006ff */
[----:B------:R-:W-:Y:S01]  /*1310*/  UMOV UR41, URZ ;  /* 0x0000003f00297c82 */ /* 0x000fe20008000000 */
[----:B------:R-:W-:-:S02]  /*1320*/  LOP3.LUT R101, R91, 0x10, RZ, 0xfc, !PT ;  /* 0x000000105b657812 */ /* 0x000fc400078efcff */
[----:B------:R-:W-:Y:S02]  /*1330*/  LOP3.LUT R99, RZ, R10, RZ, 0x33, !PT ;  /* 0x0000000aff637212 */ /* 0x000fe400078e33ff */
[C---:B------:R-:W-:Y:S02]  /*1340*/  LOP3.LUT R102, R91.reuse, 0x12, RZ, 0xfc, !PT ;  /* 0x000000125b667812 */ /* 0x040fe400078efcff */
[C---:B------:R-:W-:Y:S02]  /*1350*/  LOP3.LUT R103, R91.reuse, 0x20, RZ, 0xfc, !PT ;  /* 0x000000205b677812 */ /* 0x040fe400078efcff */
[C---:B------:R-:W-:Y:S02]  /*1360*/  LOP3.LUT R104, R91.reuse, 0x22, RZ, 0xfc, !PT ;  /* 0x000000225b687812 */ /* 0x040fe400078efcff */
[C---:B------:R-:W-:Y:S02]  /*1370*/  LOP3.LUT R105, R91.reuse, 0x30, RZ, 0xfc, !PT ;  /* 0x000000305b697812 */ /* 0x040fe400078efcff */
[----:B------:R-:W-:-:S02]  /*1380*/  LOP3.LUT R106, R91, 0x32, RZ, 0xfc, !PT ;  /* 0x000000325b6a7812 */ /* 0x000fc400078efcff */
[----:B------:R-:W-:-:S07]  /*1390*/  LOP3.LUT R107, R89, 0x32, RZ, 0xfc, !PT ;  /* 0x00000032596b7812 */ /* 0x000fce00078efcff */
.L_x_159:
[----:B0-----:R-:W0:Y:S01]  /*13a0*/  SHFL.IDX PT, R0, R98, RZ, 0x1f ;  /* 0x00001fff62007589 */ /* 0x001e2200000e0000 */
[----:B-1----:R-:W1:Y:S01]  /*13b0*/  S2UR UR6, SR_CgaCtaId ;  /* 0x00000000000679c3 */ /* 0x002e620000008800 */
[----:B------:R-:W-:Y:S01]  /*13c0*/  UMOV UR45, 0x400 ;  /* 0x00000400002d7882 */ /* 0x000fe20000000000 */
[----:B0-----:R-:W-:Y:S01]  /*13d0*/  R2UR UR4, R0 ;  /* 0x00000000000472ca */ /* 0x001fe200000e0000 */
[----:B-1----:R-:W-:-:S12]  /*13e0*/  ULEA UR45, UR6, UR45, 0x18 ;  /* 0x0000002d062d7291 */ /* 0x002fd8000f8ec03f */
[----:B------:R-:W-:-:S04]  /*13f0*/  ULEA.HI UR5, UR4, UR4, URZ, 0x1 ;  /* 0x0000000404057291 */ /* 0x000fc8000f8f083f */
[----:B------:R-:W-:-:S04]  /*1400*/  ULOP3.LUT UR5, UR5, 0x1ffffe, URZ, 0xc0, !UPT ;  /* 0x001ffffe05057892 */ /* 0x000fc8000f8ec03f */
[----:B------:R-:W-:-:S03]  /*1410*/  UIADD3 UR5, UR4, -UR5, URZ ;  /* 0x8000000504057290 */ /* 0x000fc6000fffe03f */
[----:B------:R-:W-:Y:S01]  /*1420*/  ULDC UR4, c[0x0][0x28c] ;  /* 0x0000a30000047ab9 */ /* 0x000fe20000000800 */
[----:B------:R-:W-:Y:S01]  /*1430*/  ULEA UR5, UR5, UR45, 0xb ;  /* 0x0000002d05057291 */ /* 0x000fe2000f8e583f */
[----:B------:R-:W-:-:S03]  /*1440*/  ISETP.LT.AND P0, PT, RZ, UR4, PT ;  /* 0x00000004ff007c0c */ /* 0x000fc6000bf01270 */
[----:B------:R-:W-:-:S04]  /*1450*/  UIADD3 UR5, UR5, 0x180, URZ ;  /* 0x0000018005057890 */ /* 0x000fc8000fffe03f */
[----:B------:R-:W-:-:S04]  /*1460*/  USHF.R.U32.HI UR5, URZ, 0x4, UR5 ;  /* 0x000000043f057899 */ /* 0x000fc80008011605 */
[----:B------:R-:W-:-:S04]  /*1470*/  ULOP3.LUT UR5, UR5, 0x3fff, URZ, 0xc0, !UPT ;  /* 0x00003fff05057892 */ /* 0x000fc8000f8ec03f */
[----:B------:R-:W-:Y:S01]  /*1480*/  ULOP3.LUT UR46, UR5, 0x10000, URZ, 0xfc, !UPT ;  /* 0x00010000052e7892 */ /* 0x000fe2000f8efc3f */
[----:B--23-5:R-:W-:Y:S11]  /*1490*/  @P0 BRA `(.L_x_14) ;  /* 0x0000000000400947 */ /* 0x02cff60003800000 */
[----:B------:R-:W-:Y:S01]  /*14a0*/  MOV R0, 0x0 ;  /* 0x0000000000007802 */ /* 0x000fe20000000f00 */
[----:B------:R-:W-:Y:S01]  /*14b0*/  ULDC.64 UR4, c[0x4][0x68] ;  /* 0x01001a0000047ab9 */ /* 0x000fe20000000a00 */
[----:B------:R-:W-:Y:S01]  /*14c0*/  ULDC.64 UR6, c[0x4][0x8] ;  /* 0x0100020000067ab9 */ /* 0x000fe20000000a00 */
[----:B------:R-:W-:Y:S01]  /*14d0*/  IMAD.U32 R4, RZ, RZ, UR4 ;  /* 0x00000004ff047e24 */ /* 0x000fe2000f8e00ff */
[----:B------:R0:W1:Y:S01]  /*14e0*/  LDC.64 R14, c[0x4][R0] ;  /* 0x01000000000e7b82 */ /* 0x0000620000000a00 */
[----:B------:R-:W-:Y:S01]  /*14f0*/  IMAD.U32 R5, RZ, RZ, UR5 ;  /* 0x00000005ff057e24 */ /* 0x000fe2000f8e00ff */
[----:B------:R-:W-:Y:S01]  /*1500*/  ULDC.64 UR4, c[0x4][0x70] ;  /* 0x01001c0000047ab9 */ /* 0x000fe20000000a00 */
[----:B------:R-:W-:Y:S02]  /*1510*/  IMAD.U32 R10, RZ, RZ, UR6 ;  /* 0x00000006ff0a7e24 */ /* 0x000fe4000f8e00ff */
[----:B------:R-:W-:Y:S02]  /*1520*/  IMAD.U32 R6, RZ, RZ, UR4 ;  /* 0x00000004ff067e24 */ /* 0x000fe4000f8e00ff */
[----:B------:R-:W-:-:S02]  /*1530*/  IMAD.U32 R7, RZ, RZ, UR5 ;  /* 0x00000005ff077e24 */ /* 0x000fc4000f8e00ff */
[----:B------:R-:W-:Y:S02]  /*1540*/  IMAD.U32 R11, RZ, RZ, UR7 ;  /* 0x00000007ff0b7e24 */ /* 0x000fe4000f8e00ff */
[----:B------:R-:W-:Y:S02]  /*1550*/  IMAD.MOV.U32 R8, RZ, RZ, 0x1e1 ;  /* 0x000001e1ff087424 */ /* 0x000fe400078e00ff */
[----:B------:R-:W-:Y:S02]  /*1560*/  IMAD.MOV.U32 R12, RZ, RZ, 0x1 ;  /* 0x00000001ff0c7424 */ /* 0x000fe400078e00ff */
[----:B0-----:R-:W-:-:S07]  /*1570*/  IMAD.MOV.U32 R13, RZ, RZ, RZ ;  /* 0x000000ffff0d7224 */ /* 0x001fce00078e00ff */
[----:B------:R-:W-:-:S07]  /*1580*/  LEPC R20, `(.L_x_14) ;  /* 0x000000001014794e */ /* 0x000fce0000000000 */
[----:B-1---5:R-:W-:Y:S05]  /*1590*/  CALL.ABS.NOINC R14 ;  /* 0x000000000e007343 */ /* 0x022fea0003c00000 */
.L_x_14:
[----:B------:R-:W-:-:S13]  /*15a0*/  ISETP.NE.AND P0, PT, R112, 0x3, PT ;  /* 0x000000037000780c */ /* 0x000fda0003f05270 */
[----:B------:R-:W-:Y:S05]  /*15b0*/  @!P0 BRA `(.L_x_15) ;  /* 0x0000000000048947 */ /* 0x000fea0003800000 */
[----:B------:R-:W-:Y:S01]  /*15c0*/  BPT.TRAP 0x1 ;  /* 0x000000040000795c */ /* 0x000fe20000300000 */
.L_x_15:
[----:B------:R-:W-:Y:S02]  /*15d0*/  IMAD.U32 R3, RZ, RZ, UR41 ;  /* 0x00000029ff037e24 */ /* 0x000fe4000f8e00ff */
[----:B------:R-:W-:-:S03]  /*15e0*/  IMAD.U32 R0, RZ, RZ, UR40 ;  /* 0x00000028ff007e24 */ /* 0x000fc6000f8e00ff */
[----:B------:R-:W-:Y:S02]  /*15f0*/  LEA R3, R3, UR45, 0x3 ;  /* 0x0000002d03037c11 */ /* 0x000fe4000f8e18ff */
[----:B------:R-:W-:-:S04]  /*1600*/  SHF.L.U32 R0, R0, 0x1f, RZ ;  /* 0x0000001f00007819 */ /* 0x000fc800000006ff */
[----:B------:R0:W1:Y:S01]  /*1610*/  SYNCS.PHASECHK.TRANS64.TRYWAIT P1, [R3+URZ], R0 ;  /* 0x00000000030075a7 */ /* 0x000062000802017f */
[----:B------:R-:W-:Y:S05]  /*1620*/  @!P0 BRA `(.L_x_16) ;  /* 0x0000000000048947 */ /* 0x000fea0003800000 */
[----:B------:R-:W-:Y:S01]  /*1630*/  BPT.TRAP 0x1 ;  /* 0x000000040000795c */ /* 0x000fe20000300000 */
.L_x_16:
[----:B------:R-:W-:-:S05]  /*1640*/  IMAD.U32 R4, RZ, RZ, UR44 ;  /* 0x0000002cff047e24 */ /* 0x000fca000f8e00ff */
[----:B------:R-:W-:Y:S01]  /*1650*/  ISETP.GE.AND P2, PT, R4, 0x1, PT ;  /* 0x000000010400780c */ /* 0x000fe20003f46270 */
[----:B-1----:R-:W-:-:S12]  /*1660*/  @P1 BRA `(.L_x_17) ;  /* 0x0000000000081947 */ /* 0x002fd80003800000 */
[----:B------:R-:W1:Y:S02]  /*1670*/  SYNCS.PHASECHK.TRANS64.TRYWAIT P1, [R3+URZ], R0 ;  /* 0x00000000030075a7 */ /* 0x000e64000802017f */
[----:B-1----:R-:W-:Y:S05]  /*1680*/  @!P1 BRA `(.L_x_18) ;  /* 0x0000007800e09947 */ /* 0x002fea0003800000 */
.L_x_17:
[----:B------:R-:W-:Y:S05]  /*1690*/  WARPSYNC.ALL ;  /* 0x0000000000007948 */ /* 0x000fea0003800000 */
[----:B------:R-:W-:Y:S01]  /*16a0*/  UIADD3 UR4, UR45, 0x34180, URZ ;  /* 0x000341802d047890 */ /* 0x000fe2000fffe03f */
[----:B------:R-:W-:Y:S01]  /*16b0*/  WARPGROUP.ARRIVE ;  /* 0x00000000000079c5 */ /* 0x000fe20000000000 */
[----:B------:R-:W-:Y:S01]  /*16c0*/  UMOV UR5, 0xc0000010 ;  /* 0xc000001000057882 */ /* 0x000fe20000000000 */
[----:B------:R-:W-:Y:S01]  /*16d0*/  UMOV UR7, 0xc0000010 ;  /* 0xc000001000077882 */ /* 0x000fe20000000000 */
[----:B------:R-:W-:-:S04]  /*16e0*/  USHF.R.U32.HI UR4, URZ, 0x4, UR4 ;  /* 0x000000043f047899 */ /* 0x000fc80008011604 */
[----:B------:R-:W-:-:S04]  /*16f0*/  ULOP3.LUT UR4, UR4, 0x3fff, URZ, 0xc0, !UPT ;  /* 0x00003fff04047892 */ /* 0x000fc8000f8ec03f */
[----:B------:R-:W-:Y:S02]  /*1700*/  ULOP3.LUT UR8, UR4, 0x10000, URZ, 0xfc, !UPT ;  /* 0x0001000004087892 */ /* 0x000fe4000f8efc3f */
[----:B------:R-:W-:Y:S02]  /*1710*/  ULEA UR4, UR41, UR46, 0xa ;  /* 0x0000002e29047291 */ /* 0x000fe4000f8e503f */
[----:B------:R-:W-:Y:S02]  /*1720*/  ULEA UR6, UR41, UR8, 0x6 ;  /* 0x0000000829067291 */ /* 0x000fe4000f8e303f */
[----:B------:R-:W-:Y:S02]  /*1730*/  UIADD3 UR9, UR4, 0x100, URZ ;  /* 0x0000010004097890 */ /* 0x000fe4000fffe03f */
[----:B------:R-:W-:Y:S02]  /*1740*/  UIADD3 UR10, UR4, 0x200, URZ ;  /* 0x00000200040a7890 */ /* 0x000fe4000fffe03f */
[----:B------:R-:W-:-:S03]  /*1750*/  UIADD3 UR11, UR4, 0x300, URZ ;  /* 0x00000300040b7890 */ /* 0x000fc6000fffe03f */
[----:B------:R-:W-:Y:S01]  /*1760*/  HGMMA.64x32x16.F32.BF16 R72, gdesc[UR4], RZ, !UPT, gsb0 ;  /* 0x00600000044879f0 */ /* 0x000fe2000c0018ff */
[----:B------:R-:W-:Y:S01]  /*1770*/  UMOV UR4, UR9 ;  /* 0x0000000900047c82 */ /* 0x000fe20008000000 */
[----:B------:R-:W-:Y:S01]  /*1780*/  UMOV UR5, 0xc0000010 ;  /* 0xc000001000057882 */ /* 0x000fe20000000000 */
[----:B------:R-:W-:Y:S02]  /*1790*/  WARPGROUP.DEPBAR.LE gsb0, 0x0 ;  /* 0x00008000000079c5 */ /* 0x000fe40000010000 */
[----:B------:R-:W-:-:S06]  /*17a0*/  WARPGROUP.ARRIVE ;  /* 0x00000000000079c5 */ /* 0x000fcc0000000000 */
        /* <DEDUP_REMOVED lines=10> */
[----:B------:R-:W-:Y:S03]  /*1850*/  HGMMA.64x32x16.F32.BF16 R24, gdesc[UR4], RZ, !UPT, gsb0 ;  /* 0x00600000041879f0 */ /* 0x000fe6000c0018ff */
[----:B------:R-:W-:Y:S02]  /*1860*/  WARPGROUP.DEPBAR.LE gsb0, 0x0 ;  /* 0x00008000000079c5 */ /* 0x000fe40000010000 */
[----:B------:R-:W-:Y:S05]  /*1870*/  @!P2 BRA `(.L_x_19) ;  /* 0x0000000000fca947 */ /* 0x000fea0003800000 */
[----:B------:R-:W-:Y:S01]  /*1880*/  UIADD3 UR4, UR41, 0x1, URZ ;  /* 0x0000000129047890 */ /* 0x000fe2000fffe03f */
[----:B01----:R-:W-:Y:S01]  /*1890*/  IMAD.U32 R0, RZ, RZ, UR44 ;  /* 0x0000002cff007e24 */ /* 0x003fe2000f8e00ff */
[----:B------:R-:W-:Y:S02]  /*18a0*/  UMOV UR10, UR41 ;  /* 0x00000029000a7c82 */ /* 0x000fe40008000000 */
[----:B------:R-:W-:-:S04]  /*18b0*/  UISETP.NE.AND UP0, UPT, UR4, 0xd, UPT ;  /* 0x0000000d0400788c */ /* 0x000fc8000bf05270 */
[----:B------:R-:W-:Y:S02]  /*18c0*/  USEL UR5, URZ, 0x1, UP0 ;  /* 0x000000013f057887 */ /* 0x000fe40008000000 */
[----:B------:R-:W-:Y:S02]  /*18d0*/  USEL UR9, UR4, URZ, UP0 ;  /* 0x0000003f04097287 */ /* 0x000fe40008000000 */
[----:B------:R-:W-:-:S06]  /*18e0*/  ULOP3.LUT UR5, UR40, UR5, URZ, 0x3c, !UPT ;  /* 0x0000000528057292 */ /* 0x000fcc000f8e3c3f */
[----:B------:R-:W-:-:S07]  /*18f0*/  IMAD.U32 R5, RZ, RZ, UR5 ;  /* 0x00000005ff057e24 */ /* 0x000fce000f8e00ff */
.L_x_26:
[----:B01----:R-:W-:Y:S05]  /*1900*/  @!P0 BRA `(.L_x_20) ;  /* 0x0000000000048947 */ /* 0x003fea0003800000 */
[----:B------:R-:W-:Y:S01]  /*1910*/  BPT.TRAP 0x1 ;  /* 0x000000040000795c */ /* 0x000fe20000300000 */
.L_x_20:
[----:B------:R-:W-:Y:S01]  /*1920*/  ULEA UR4, UR9, UR45, 0x3 ;  /* 0x0000002d09047291 */ /* 0x000fe2000f8e183f */
[----:B------:R-:W-:-:S08]  /*1930*/  SHF.L.U32 R3, R5, 0x1f, RZ ;  /* 0x0000001f05037819 */ /* 0x000fd000000006ff */
[----:B------:R0:W1:Y:S01]  /*1940*/  SYNCS.PHASECHK.TRANS64.TRYWAIT P1, [UR4], R3 ;  /* 0x00000003ff0075a7 */ /* 0x0000620008020144 */
[----:B------:R-:W-:Y:S05]  /*1950*/  @!P0 BRA `(.L_x_21) ;  /* 0x0000000000048947 */ /* 0x000fea0003800000 */
[----:B------:R-:W-:Y:S01]  /*1960*/  BPT.TRAP 0x1 ;  /* 0x000000040000795c */ /* 0x000fe20000300000 */
.L_x_21:
[----:B-1----:R-:W-:Y:S05]  /*1970*/  @P1 BRA `(.L_x_22) ;  /* 0x0000000000081947 */ /* 0x002fea0003800000 */
[----:B------:R-:W1:Y:S02]  /*1980*/  SYNCS.PHASECHK.TRANS64.TRYWAIT P1, [UR4], R3 ;  /* 0x00000003ff0075a7 */ /* 0x000e640008020144 */
[----:B-1----:R-:W-:Y:S05]  /*1990*/  @!P1 BRA `(.L_x_23) ;  /* 0x0000007800309947 */ /* 0x002fea0003800000 */
.L_x_22:
[----:B------:R-:W-:Y:S01]  /*19a0*/  ULEA UR6, UR9, UR8, 0x6 ;  /* 0x0000000809067291 */ /* 0x000fe2000f8e303f */
[----:B------:R-:W-:Y:S01]  /*19b0*/  WARPGROUP.ARRIVE ;  /* 0x00000000000079c5 */ /* 0x000fe20000000000 */
[----:B------:R-:W-:Y:S01]  /*19c0*/  ULEA UR4, UR9, UR46, 0xa ;  /* 0x0000002e09047291 */ /* 0x000fe2000f8e503f */
[----:B------:R-:W-:Y:S01]  /*19d0*/  UMOV UR7, 0xc0000010 ;  /* 0xc000001000077882 */ /* 0x000fe20000000000 */
[----:B------:R-:W-:Y:S02]  /*19e0*/  UMOV UR5, 0xc0000010 ;  /* 0xc000001000057882 */ /* 0x000fe40000000000 */
[----:B------:R-:W-:Y:S02]  /*19f0*/  UIADD3 UR11, UR4, 0x100, URZ ;  /* 0x00000100040b7890 */ /* 0x000fe4000fffe03f */
[----:B------:R-:W-:Y:S02]  /*1a00*/  UIADD3 UR12, UR4, 0x200, URZ ;  /* 0x00000200040c7890 */ /* 0x000fe4000fffe03f */
[----:B------:R-:W-:-:S02]  /*1a10*/  UIADD3 UR13, UR4, 0x300, URZ ;  /* 0x00000300040d7890 */ /* 0x000fc4000fffe03f */
[----:B------:R-:W-:Y:S01]  /*1a20*/  HGMMA.64x32x16.F32.BF16 R72, gdesc[UR4], R72, gsb0 ;  /* 0x00600000044879f0 */ /* 0x000fe20008001848 */
[----:B------:R-:W-:Y:S01]  /*1a30*/  UMOV UR5, 0xc0000010 ;  /* 0xc000001000057882 */ /* 0x000fe20000000000 */
[----:B------:R-:W-:Y:S01]  /*1a40*/  UMOV UR4, UR11 ;  /* 0x0000000b00047c82 */ /* 0x000fe20008000000 */
[----:B------:R-:W-:Y:S02]  /*1a50*/  WARPGROUP.DEPBAR.LE gsb0, 0x0 ;  /* 0x00008000000079c5 */ /* 0x000fe40000010000 */
[----:B------:R-:W-:-:S06]  /*1a60*/  WARPGROUP.ARRIVE ;  /* 0x00000000000079c5 */ /* 0x000fcc0000000000 */
[----:B------:R-:W-:Y:S01]  /*1a70*/  HGMMA.64x32x16.F32.BF16 R56, gdesc[UR4], R56, gsb0 ;  /* 0x00600000043879f0 */ /* 0x000fe20008001838 */
[----:B------:R-:W-:Y:S01]  /*1a80*/  UMOV UR4, UR12 ;  /* 0x0000000c00047c82 */ /* 0x000fe20008000000 */
[----:B------:R-:W-:Y:S01]  /*1a90*/  UMOV UR5, 0xc0000010 ;  /* 0xc000001000057882 */ /* 0x000fe20000000000 */
[----:B------:R-:W-:Y:S02]  /*1aa0*/  WARPGROUP.DEPBAR.LE gsb0, 0x0 ;  /* 0x00008000000079c5 */ /* 0x000fe40000010000 */
[----:B------:R-:W-:-:S06]  /*1ab0*/  WARPGROUP.ARRIVE ;  /* 0x00000000000079c5 */ /* 0x000fcc0000000000 */
[----:B------:R-:W-:Y:S01]  /*1ac0*/  HGMMA.64x32x16.F32.BF16 R40, gdesc[UR4], R40, gsb0 ;  /* 0x00600000042879f0 */ /* 0x000fe20008001828 */
[----:B------:R-:W-:Y:S01]  /*1ad0*/  UMOV UR4, UR13 ;  /* 0x0000000d00047c82 */ /* 0x000fe20008000000 */
[----:B------:R-:W-:Y:S01]  /*1ae0*/  UMOV UR5, 0xc0000010 ;  /* 0xc000001000057882 */ /* 0x000fe20000000000 */
[----:B------:R-:W-:Y:S02]  /*1af0*/  WARPGROUP.DEPBAR.LE gsb0, 0x0 ;  /* 0x00008000000079c5 */ /* 0x000fe40000010000 */
[----:B------:R-:W-:-:S06]  /*1b00*/  WARPGROUP.ARRIVE ;  /* 0x00000000000079c5 */ /* 0x000fcc0000000000 */
[----:B------:R-:W-:Y:S03]  /*1b10*/  HGMMA.64x32x16.F32.BF16 R24, gdesc[UR4], R24, gsb0 ;  /* 0x00600000041879f0 */ /* 0x000fe60008001818 */
[----:B------:R-:W-:Y:S02]  /*1b20*/  WARPGROUP.DEPBAR.LE gsb0, 0x0 ;  /* 0x00008000000079c5 */ /* 0x000fe40000010000 */
[----:B------:R-:W-:Y:S05]  /*1b30*/  @!P0 BRA `(.L_x_24) ;  /* 0x0000000000048947 */ /* 0x000fea0003800000 */
[----:B------:R-:W-:Y:S01]  /*1b40*/  BPT.TRAP 0x1 ;  /* 0x000000040000795c */ /* 0x000fe20000300000 */
.L_x_24:
[----:B------:R-:W-:Y:S01]  /*1b50*/  ULEA UR4, UR10, UR45, 0x3 ;  /* 0x0000002d0a047291 */ /* 0x000fe2000f8e183f */
[----:B------:R-:W-:-:S03]  /*1b60*/  ISETP.GT.U32.AND P1, PT, R18, 0x1, PT ;  /* 0x000000011200780c */ /* 0x000fc60003f24070 */
[----:B------:R-:W-:-:S04]  /*1b70*/  UIADD3 UR4, UR4, 0x68, URZ ;  /* 0x0000006804047890 */ /* 0x000fc8000fffe03f */
[----:B------:R-:W-:-:S09]  /*1b80*/  UPRMT UR4, URZ, 0x654, UR4 ;  /* 0x000006543f047896 */ /* 0x000fd20008000004 */
[----:B------:R-:W-:Y:S01]  /*1b90*/  SYNCS.ARRIVE.TRANS64.RED.A1T0 RZ, [UR4], RZ ;  /* 0x000000ffffff79a7 */ /* 0x000fe20008100404 */
[----:B------:R-:W-:Y:S05]  /*1ba0*/  @P1 BRA `(.L_x_25) ;  /* 0x0000000000041947 */ /* 0x000fea0003800000 */
[----:B------:R-:W-:Y:S01]  /*1bb0*/  BPT.TRAP 0x1 ;  /* 0x000000040000795c */ /* 0x000fe20000300000 */
.L_x_25:
[----:B------:R-:W-:Y:S01]  /*1bc0*/  UIADD3 UR9, UR9, 0x1, URZ ;  /* 0x0000000109097890 */ /* 0x000fe2000fffe03f */
[C---:B------:R-:W-:Y:S01]  /*1bd0*/  ISETP.GT.AND P1, PT, R0.reuse, 0x1, PT ;  /* 0x000000010000780c */ /* 0x040fe20003f24270 */
[----:B------:R-:W-:Y:S01]  /*1be0*/  UIADD3 UR10, UR10, 0x1, URZ ;  /* 0x000000010a0a7890 */ /* 0x000fe2000fffe03f */
[----:B------:R-:W-:Y:S01]  /*1bf0*/  VIADD R0, R0, 0xffffffff ;  /* 0xffffffff00007836 */ /* 0x000fe20000000000 */
[----:B------:R-:W-:Y:S02]  /*1c00*/  UISETP.NE.AND UP0, UPT, UR9, 0xd, UPT ;  /* 0x0000000d0900788c */ /* 0x000fe4000bf05270 */
[----:B------:R-:W-:Y:S02]  /*1c10*/  UISETP.NE.AND UP1, UPT, UR10, 0xd, UPT ;  /* 0x0000000d0a00788c */ /* 0x000fe4000bf25270 */
[----:B------:R-:W-:Y:S02]  /*1c20*/  USEL UR4, URZ, 0x1, UP0 ;  /* 0x000000013f047887 */ /* 0x000fe40008000000 */
[----:B------:R-:W-:-:S02]  /*1c30*/  USEL UR9, UR9, URZ, UP0 ;  /* 0x0000003f09097287 */ /* 0x000fc40008000000 */
[----:B------:R-:W-:Y:S02]  /*1c40*/  USEL UR10, UR10, URZ, UP1 ;  /* 0x0000003f0a0a7287 */ /* 0x000fe40008800000 */
[----:B------:R-:W-:Y:S01]  /*1c50*/  LOP3.LUT R5, R5, UR4, RZ, 0x3c, !PT ;  /* 0x0000000405057c12 */ /* 0x000fe2000f8e3cff */
[----:B------:R-:W-:Y:S09]  /*1c60*/  @P1 BRA `(.L_x_26) ;  /* 0xfffffffc00241947 */ /* 0x000ff2000383ffff */
.L_x_19:
[----:B01----:R-:W0:Y:S02]  /*1c70*/  LDC R0, c[0x0][0x28c] ;  /* 0x0000a300ff007b82 */ /* 0x003e240000000800 */
[----:B0-----:R-:W-:-:S13]  /*1c80*/  ISETP.GE.AND P1, PT, R0, 0x1, PT ;  /* 0x000000010000780c */ /* 0x001fda0003f26270 */
[----:B------:R-:W-:Y:S05]  /*1c90*/  @!P1 BRA `(.L_x_27) ;  /* 0x0000000000349947 */ /* 0x000fea0003800000 */
[----:B------:R-:W-:Y:S05]  /*1ca0*/  @!P0 BRA `(.L_x_28) ;  /* 0x0000000000048947 */ /* 0x000fea0003800000 */
[----:B------:R-:W-:Y:S01]  /*1cb0*/  BPT.TRAP 0x1 ;  /* 0x000000040000795c */ /* 0x000fe20000300000 */
.L_x_28:
[----:B------:R-:W-:Y:S01]  /*1cc0*/  UIADD3 UR6, UR44, UR41, URZ ;  /* 0x000000292c067290 */ /* 0x000fe2000fffe03f */
[----:B------:R-:W-:-:S03]  /*1cd0*/  ISETP.GT.U32.AND P0, PT, R18, 0x1, PT ;  /* 0x000000011200780c */ /* 0x000fc60003f04070 */
[----:B------:R-:W-:-:S04]  /*1ce0*/  UIMAD.WIDE.U32 UR4, UR6, 0x4ec4ec4f, URZ ;  /* 0x4ec4ec4f060478a5 */ /* 0x000fc8000f8e003f */
[----:B------:R-:W-:-:S04]  /*1cf0*/  USHF.R.U32.HI UR4, URZ, 0x2, UR5 ;  /* 0x000000023f047899 */ /* 0x000fc80008011605 */
[----:B------:R-:W-:-:S04]  /*1d00*/  UIMAD UR6, UR4, -0xd, UR6 ;  /* 0xfffffff3040678a4 */ /* 0x000fc8000f8e0206 */
[----:B------:R-:W-:-:S04]  /*1d10*/  ULEA UR6, UR6, UR45, 0x3 ;  /* 0x0000002d06067291 */ /* 0x000fc8000f8e183f */
[----:B------:R-:W-:-:S04]  /*1d20*/  UIADD3 UR6, UR6, 0x68, URZ ;  /* 0x0000006806067890 */ /* 0x000fc8000fffe03f */
[----:B------:R-:W-:-:S09]  /*1d30*/  UPRMT UR6, URZ, 0x654, UR6 ;  /* 0x000006543f067896 */ /* 0x000fd20008000006 */
[----:B------:R-:W-:Y:S01]  /*1d40*/  SYNCS.ARRIVE.TRANS64.RED.A1T0 RZ, [UR6], RZ ;  /* 0x000000ffffff79a7 */ /* 0x000fe20008100406 */
[----:B------:R-:W-:Y:S05]  /*1d50*/  @P0 BRA `(.L_x_27) ;  /* 0x0000000000040947 */ /* 0x000fea0003800000 */
[----:B------:R-:W-:Y:S01]  /*1d60*/  BPT.TRAP 0x1 ;  /* 0x000000040000795c */ /* 0x000fe20000300000 */
.L_x_27:
[----:B------:R-:W-:Y:S01]  /*1d70*/  IMAD.SHL.U32 R7, R110, 0x20, RZ ;  /* 0x000000206e077824 */ /* 0x000fe200078e00ff */
[----:B------:R-:W-:Y:S01]  /*1d80*/  UIADD3 UR41, UR43, UR41, URZ ;  /* 0x000000292b297290 */ /* 0x000fe2000fffe03f */
[----:B------:R-:W-:Y:S01]  /*1d90*/  SHF.R.S32.HI R13, RZ, 0x1f, R97 ;  /* 0x0000001fff0d7819 */ /* 0x000fe20000011461 */
[----:B------:R-:W-:Y:S01]  /*1da0*/  ULDC UR7, c[0x0][0x288] ;  /* 0x0000a20000077ab9 */ /* 0x000fe20000000800 */
[----:B------:R-:W-:Y:S01]  /*1db0*/  IMAD.SHL.U32 R3, R109, 0x200, RZ ;  /* 0x000002006d037824 */ /* 0x000fe200078e00ff */
[C---:B------:R-:W-:Y:S01]  /*1dc0*/  LOP3.LUT R14, R7.reuse, 0x6, R96, 0xf8, !PT ;  /* 0x00000006070e7812 */ /* 0x040fe200078ef860 */
[----:B------:R-:W-:Y:S01]  /*1dd0*/  UISETP.GT.U32.AND UP0, UPT, UR41, 0xc, UPT ;  /* 0x0000000c2900788c */ /* 0x000fe2000bf04070 */
[----:B------:R-:W-:Y:S01]  /*1de0*/  ISETP.GE.AND P0, PT, R7, UR7, PT ;  /* 0x0000000707007c0c */ /* 0x000fe2000bf06270 */
[----:B------:R-:W-:Y:S01]  /*1df0*/  ULDC.64 UR4, c[0x0][0x5d0] ;  /* 0x0001740000047ab9 */ /* 0x000fe20000000a00 */
[----:B------:R-:W-:Y:S01]  /*1e00*/  SHF.R.S32.HI R15, RZ, 0x1f, R14 ;  /* 0x0000001fff0f7819 */ /* 0x000fe2000001140e */
[----:B------:R-:W-:Y:S01]  /*1e10*/  ULDC UR10, c[0x0][0x284] ;  /* 0x0000a100000a7ab9 */ /* 0x000fe20000000800 */
[----:B------:R-:W-:Y:S01]  /*1e20*/  IMAD R0, R13, UR4, RZ ;  /* 0x000000040d007c24 */ /* 0x000fe2000f8e02ff */
[----:B------:R-:W-:Y:S01]  /*1e30*/  UISETP.LT.U32.AND UP0, UPT, UR43, 0xd, UP0 ;  /* 0x0000000d2b00788c */ /* 0x000fe20008701070 */
[----:B------:R-:W-:Y:S01]  /*1e40*/  ISETP.GE.OR P0, PT, R3, UR10, P0 ;  /* 0x0000000a03007c0c */ /* 0x000fe20008706670 */
[----:B------:R-:W-:Y:S01]  /*1e50*/  UISETP.GE.U32.AND UP1, UPT, UR43, 0xd, UPT ;  /* 0x0000000d2b00788c */ /* 0x000fe2000bf26070 */
[C---:B------:R-:W-:Y:S01]  /*1e60*/  IMAD R9, R97.reuse, UR5, R0 ;  /* 0x0000000561097c24 */ /* 0x040fe2000f8e0200 */
[----:B------:R-:W-:Y:S01]  /*1e70*/  USEL UR6, URZ, 0x1, !UP0 ;  /* 0x000000013f067887 */ /* 0x000fe2000c000000 */
[----:B------:R-:W-:Y:S01]  /*1e80*/  IMAD.WIDE.U32 R4, R97, UR4, R14 ;  /* 0x0000000461047c25 */ /* 0x000fe2000f8e000e */
[----:B------:R-:W-:Y:S01]  /*1e90*/  UIMAD.WIDE.U32 UR4, UR41, 0x4ec4ec4f, URZ ;  /* 0x4ec4ec4f290478a5 */ /* 0x000fe2000f8e003f */
[----:B------:R-:W-:-:S02]  /*1ea0*/  ULDC.64 UR8, c[0x0][0x5c8] ;  /* 0x0001720000087ab9 */ /* 0x000fc40000000a00 */
[----:B------:R-:W-:Y:S01]  /*1eb0*/  IMAD.WIDE R114, R109, 0x200, R22 ;  /* 0x000002006d727825 */ /* 0x000fe200078e0216 */
[----:B------:R-:W-:Y:S02]  /*1ec0*/  USHF.R.U32.HI UR4, URZ, 0x2, UR5 ;  /* 0x000000023f047899 */ /* 0x000fe40008011605 */
[----:B------:R-:W-:Y:S01]  /*1ed0*/  ULOP3.LUT UR40, UR40, UR6, URZ, 0x3c, !UPT ;  /* 0x0000000628287292 */ /* 0x000fe2000f8e3c3f */
[----:B------:R-:W-:Y:S01]  /*1ee0*/  IMAD R11, R115, UR8, RZ ;  /* 0x00000008730b7c24 */ /* 0x000fe2000f8e02ff */
[----:B------:R-:W-:Y:S01]  /*1ef0*/  UIMAD UR41, UR4, -0xd, UR41 ;  /* 0xfffffff3042978a4 */ /* 0x000fe2000f8e0229 */
[----:B------:R-:W-:Y:S01]  /*1f00*/  IMAD.IADD R5, R5, 0x1, R9 ;  /* 0x0000000105057824 */ /* 0x000fe200078e0209 */
[----:B------:R-:W-:Y:S01]  /*1f10*/  @UP1 ULOP3.LUT UR40, UR40, 0x1, UR4, 0x78, !UPT ;  /* 0x0000000128281892 */ /* 0x000fe2000f8e7804 */
[C---:B------:R-:W-:Y:S02]  /*1f20*/  IMAD R11, R114.reuse, UR9, R11 ;  /* 0x00000009720b7c24 */ /* 0x040fe4000f8e020b */
[----:B------:R-:W-:-:S04]  /*1f30*/  IMAD.WIDE.U32 R116, R114, UR8, R4 ;  /* 0x0000000872747c25 */ /* 0x000fc8000f8e0004 */
[----:B------:R-:W-:Y:S01]  /*1f40*/  IMAD.MOV.U32 R10, RZ, RZ, -0x1 ;  /* 0xffffffffff0a7424 */ /* 0x000fe200078e00ff */
[----:B------:R-:W-:Y:S06]  /*1f50*/  @P0 BRA `(.L_x_29) ;  /* 0x00000050006c0947 */ /* 0x000fec0003800000 */
[----:B-----5:R-:W-:Y:S01]  /*1f60*/  FSETP.NEU.AND P0, PT, R88, RZ, PT ;  /* 0x000000ff5800720b */ /* 0x020fe20003f0d000 */
[----:B------:R-:W-:Y:S01]  /*1f70*/  IMAD.IADD R3, R108, 0x1, -R3 ;  /* 0x000000016c037824 */ /* 0x000fe200078e0a03 */
[----:B------:R-:W-:Y:S01]  /*1f80*/  BSSY B0, `(.L_x_29) ;  /* 0x0000518000007945 */ /* 0x000fe20003800000 */
[----:B------:R-:W-:Y:S02]  /*1f90*/  IMAD.IADD R0, R94, 0x1, -R7 ;  /* 0x000000015e007824 */ /* 0x000fe400078e0a07 */
[----:B------:R-:W-:Y:S01]  /*1fa0*/  IMAD.IADD R109, R117, 0x1, R11 ;  /* 0x00000001756d7824 */ /* 0x000fe200078e020b */
[----:B------:R-:W-:-:S04]  /*1fb0*/  ISETP.GT.AND P1, PT, R3, RZ, PT ;  /* 0x000000ff0300720c */ /* 0x000fc80003f24270 */
[----:B------:R-:W-:-:S03]  /*1fc0*/  ISETP.GT.AND P3, PT, R0, RZ, P1 ;  /* 0x000000ff0000720c */ /* 0x000fc60000f64270 */
[----:B------:R-:W-:Y:S10]  /*1fd0*/  @!P0 BRA `(.L_x_30) ;  /* 0x00000038002c8947 */ /* 0x000ff40003800000 */
[----:B------:R-:W0:Y:S01]  /*1fe0*/  LDC.64 R120, c[0x0][0x5b8] ;  /* 0x00016e00ff787b82 */ /* 0x000e220000000a00 */
[----:B------:R-:W-:-:S07]  /*1ff0*/  ULDC.64 UR4, c[0x0][0x5c0] ;  /* 0x0001700000047ab9 */ /* 0x000fce0000000a00 */
[----:B------:R-:W1:Y:S08]  /*2000*/  LDC.64 R122, c[0x0][0x5b0] ;  /* 0x00016c00ff7a7b82 */ /* 0x000e700000000a00 */
[----:B------:R-:W2:Y:S01]  /*2010*/  LDC.64 R20, c[0x0][0x5a8] ;  /* 0x00016a00ff147b82 */ /* 0x000ea20000000a00 */
[-C--:B0-----:R-:W-:Y:S02]  /*2020*/  IMAD R4, R13, R120.reuse, RZ ;  /* 0x000000780d047224 */ /* 0x081fe400078e02ff */
[----:B------:R-:W-:-:S04]  /*2030*/  IMAD.WIDE.U32 R118, R97, R120, R14 ;  /* 0x0000007861767225 */ /* 0x000fc800078e000e */
[----:B------:R-:W-:Y:S02]  /*2040*/  IMAD R113, R97, R121, R4 ;  /* 0x0000007961717224 */ /* 0x000fe400078e0204 */
[-C--:B-1----:R-:W-:Y:S02]  /*2050*/  IMAD R4, R115, R122.reuse, RZ ;  /* 0x0000007a73047224 */ /* 0x082fe400078e02ff */
[----:B------:R-:W-:Y:S02]  /*2060*/  IMAD.IADD R9, R119, 0x1, R113 ;  /* 0x0000000177097824 */ /* 0x000fe400078e0271 */
[----:B------:R-:W-:Y:S02]  /*2070*/  IMAD.MOV.U32 R8, RZ, RZ, R118 ;  /* 0x000000ffff087224 */ /* 0x000fe400078e0076 */
[C---:B------:R-:W-:Y:S02]  /*2080*/  IMAD R117, R114.reuse, R123, R4 ;  /* 0x0000007b72757224 */ /* 0x040fe400078e0204 */
[----:B------:R-:W-:-:S04]  /*2090*/  IMAD.WIDE.U32 R6, R114, R122, R8 ;  /* 0x0000007a72067225 */ /* 0x000fc800078e0008 */
[----:B------:R-:W-:Y:S01]  /*20a0*/  IMAD.IADD R5, R7, 0x1, R117 ;  /* 0x0000000107057824 */ /* 0x000fe200078e0275 */
[----:B--2---:R-:W-:-:S04]  /*20b0*/  LEA R4, P0, R6, R20, 0x1 ;  /* 0x0000001406047211 */ /* 0x004fc800078008ff */
[----:B------:R-:W-:-:S05]  /*20c0*/  LEA.HI.X R5, R6, R21, R5, 0x1, P0 ;  /* 0x0000001506057211 */ /* 0x000fca00000f0c05 */
[----:B------:R-:W2:Y:S01]  /*20d0*/  @P3 LDG.E.LTC128B.U16 R11, desc[UR38][R4.64] ;  /* 0x00000026040b3981 */ /* 0x000ea2000c1e1520 */
[----:B------:R-:W-:Y:S01]  /*20e0*/  LEA R6, P0, R116, UR4, 0x1 ;  /* 0x0000000474067c11 */ /* 0x000fe2000f8008ff */
[----:B------:R-:W-:Y:S01]  /*20f0*/  IMAD.WIDE.U32 R12, R114, R122, R14 ;  /* 0x0000007a720c7225 */ /* 0x000fe200078e000e */
[----:B------:R-:W-:Y:S01]  /*2100*/  ISETP.GT.AND P2, PT, R0, 0x1, P1 ;  /* 0x000000010000780c */ /* 0x000fe20000f44270 */
[----:B------:R-:W-:Y:S02]  /*2110*/  BSSY B1, `(.L_x_31) ;  /* 0x0000010000017945 */ /* 0x000fe40003800000 */
[----:B------:R-:W-:Y:S02]  /*2120*/  IMAD.IADD R13, R117, 0x1, R13 ;  /* 0x00000001750d7824 */ /* 0x000fe400078e020d */
[----:B------:R-:W-:-:S04]  /*2130*/  IMAD.WIDE.U32 R110, R97, R120, R12 ;  /* 0x00000078616e7225 */ /* 0x000fc800078e000c */
[----:B------:R-:W-:Y:S01]  /*2140*/  IMAD.IADD R13, R113, 0x1, R111 ;  /* 0x00000001710d7824 */ /* 0x000fe200078e026f */
[----:B------:R-:W-:Y:S01]  /*2150*/  SHF.L.U64.HI R111, R122, 0x3, R123 ;  /* 0x000000037a6f7819 */ /* 0x000fe2000001027b */
[----:B--2---:R-:W-:-:S04]  /*2160*/  IMAD.U32 R7, R11, 0x10000, RZ ;  /* 0x000100000b077824 */ /* 0x004fc800078e00ff */
[----:B------:R-:W-:-:S04]  /*2170*/  FMUL R7, R7, R88 ;  /* 0x0000005807077220 */ /* 0x000fc80000400000 */
[----:B------:R-:W-:-:S05]  /*2180*/  FFMA R7, R72, R19, R7 ;  /* 0x0000001348077223 */ /* 0x000fca0000000007 */
[----:B------:R-:W-:Y:S02]  /*2190*/  F2FP.BF16.F32.PACK_AB R72, RZ, R7 ;  /* 0x00000007ff48723e */ /* 0x000fe400000010ff */
[----:B------:R-:W-:Y:S02]  /*21a0*/  LEA.HI.X R7, R116, UR5, R109, 0x1, P0 ;  /* 0x0000000574077c11 */ /* 0x000fe400080f0c6d */
[----:B------:R-:W-:-:S03]  /*21b0*/  LEA R12, P0, R110, R20, 0x1 ;  /* 0x000000146e0c7211 */ /* 0x000fc600078008ff */
[----:B------:R0:W-:Y:S01]  /*21c0*/  @P3 STG.E.U16 desc[UR38][R6.64], R72 ;  /* 0x0000004806003986 */ /* 0x0001e2000c101526 */
[----:B------:R-:W-:Y:S01]  /*21d0*/  LEA.HI.X R13, R110, R21, R13, 0x1, P0 ;  /* 0x000000156e0d7211 */ /* 0x000fe200000f0c0d */
[----:B------:R-:W-:Y:S01]  /*21e0*/  IMAD.SHL.U32 R110, R122, 0x8, RZ ;  /* 0x000000087a6e7824 */ /* 0x000fe200078e00ff */
[----:B------:R-:W-:Y:S07]  /*21f0*/  @!P2 BRA `(.L_x_32) ;  /* 0x000000000004a947 */ /* 0x000fee0003800000 */
[----:B------:R1:W5:Y:S02]  /*2200*/  LDG.E.LTC128B.U16 R11, desc[UR38][R12.64+0x2] ;  /* 0x000002260c0b7981 */ /* 0x000364000c1e1520 */
.L_x_32:
[----:B------:R-:W-:Y:S05]  /*2210*/  BSYNC B1 ;  /* 0x0000000000017941 */ /* 0x000fea0003800000 */
.L_x_31:
[----:B------:R-:W-:Y:S01]  /*2220*/  IMAD.WIDE.U32 R110, R114, R122, R110 ;  /* 0x0000007a726e7225 */ /* 0x000fe200078e006e */
[----:B------:R-:W-:-:S03]  /*2230*/  ISETP.GT.AND P0, PT, R3, 0x8, PT ;  /* 0x000000080300780c */ /* 0x000fc60003f04270 */
[----:B-----5:R-:W-:Y:S01]  /*2240*/  IMAD.U32 R109, R11, 0x10000, RZ ;  /* 0x000100000b6d7824 */ /* 0x020fe200078e00ff */
[----:B------:R-:W-:Y:S01]  /*2250*/  IADD3 R118, P4, R118, R110, RZ ;  /* 0x0000006e76767210 */ /* 0x000fe20007f9e0ff */
[----:B------:R-:W-:Y:S01]  /*2260*/  IMAD.IADD R117, R117, 0x1, R111 ;  /* 0x0000000175757824 */ /* 0x000fe200078e026f */
[----:B------:R-:W-:Y:S01]  /*2270*/  ISETP.GT.AND P3, PT, R0, RZ, P0 ;  /* 0x000000ff0000720c */ /* 0x000fe20000764270 */
[----:B------:R-:W-:Y:S01]  /*2280*/  FMUL R8, R109, R88 ;  /* 0x000000586d087220 */ /* 0x000fe20000400000 */
[----:B------:R-:W-:Y:S01]  /*2290*/  PRMT R109, R11, 0x7610, R109 ;  /* 0x000076100b6d7816 */ /* 0x000fe2000000006d */
[----:B------:R-:W-:Y:S02]  /*22a0*/  IMAD.X R9, R117, 0x1, R9, P4 ;  /* 0x0000000175097824 */ /* 0x000fe400020e0609 */
[----:B------:R-:W-:Y:S01]  /*22b0*/  FFMA R73, R73, R19, R8 ;  /* 0x0000001349497223 */ /* 0x000fe20000000008 */
[----:B------:R-:W-:-:S04]  /*22c0*/  LEA R8, P4, R118, R20, 0x1 ;  /* 0x0000001476087211 */ /* 0x000fc800078808ff */
[----:B------:R-:W-:Y:S02]  /*22d0*/  F2FP.BF16.F32.PACK_AB R73, RZ, R73 ;  /* 0x00000049ff49723e */ /* 0x000fe400000010ff */
[----:B------:R-:W-:-:S03]  /*22e0*/  LEA.HI.X R9, R118, R21, R9, 0x1, P4 ;  /* 0x0000001576097211 */ /* 0x000fc600020f0c09 */
[----:B------:R2:W-:Y:S04]  /*22f0*/  @P2 STG.E.U16 desc[UR38][R6.64+0x2], R73 ;  /* 0x0000024906002986 */ /* 0x0005e8000c101526 */
[----:B------:R-:W3:Y:S01]  /*2300*/  @P3 LDG.E.LTC128B.U16 R109, desc[UR38][R8.64] ;  /* 0x00000026086d3981 */ /* 0x000ee2000c1e1520 */
[----:B0-----:R-:W-:Y:S01]  /*2310*/  IADD3 R72, P2, R14, R110, RZ ;  /* 0x0000006e0e487210 */ /* 0x001fe20007f5e0ff */
[----:B------:R-:W-:Y:S01]  /*2320*/  BSSY B1, `(.L_x_33) ;  /* 0x0000011000017945 */ /* 0x000fe20003800000 */
[----:B------:R-:W-:-:S03]  /*2330*/  LEA R110, P4, R92, R6, 0x1 ;  /* 0x000000065c6e7211 */ /* 0x000fc600078808ff */
[----:B--2---:R-:W-:Y:S01]  /*2340*/  IMAD.X R73, R15, 0x1, R117, P2 ;  /* 0x000000010f497824 */ /* 0x004fe200010e0675 */
[----:B------:R-:W-:Y:S01]  /*2350*/  ISETP.GT.AND P2, PT, R0, 0x1, P0 ;  /* 0x000000010000780c */ /* 0x000fe20000744270 */
[----:B------:R-:W-:Y:S01]  /*2360*/  IMAD.WIDE.U32 R72, R97, R120, R72 ;  /* 0x0000007861487225 */ /* 0x000fe200078e0048 */
[----:B------:R-:W-:-:S03]  /*2370*/  SHF.L.U64.HI R97, R92, 0x1, R95 ;  /* 0x000000015c617819 */ /* 0x000fc6000001025f */
[----:B------:R-:W-:Y:S01]  /*2380*/  IMAD.IADD R15, R113, 0x1, R73 ;  /* 0x00000001710f7824 */ /* 0x000fe200078e0249 */
[----:B------:R-:W-:Y:S01]  /*2390*/  LEA R14, P5, R72, R20, 0x1 ;  /* 0x00000014480e7211 */ /* 0x000fe200078a08ff */
[----:B------:R-:W-:-:S03]  /*23a0*/  IMAD.X R111, R97, 0x1, R7, P4 ;  /* 0x00000001616f7824 */ /* 0x000fc600020e0607 */
[----:B------:R-:W-:Y:S01]  /*23b0*/  LEA.HI.X R15, R72, R21, R15, 0x1, P5 ;  /* 0x00000015480f7211 */ /* 0x000fe200028f0c0f */
[----:B---3--:R-:W-:-:S04]  /*23c0*/  IMAD.U32 R11, R109, 0x10000, RZ ;  /* 0x000100006d0b7824 */ /* 0x008fc800078e00ff */
[----:B------:R-:W-:-:S04]  /*23d0*/  FMUL R11, R11, R88 ;  /* 0x000000580b0b7220 */ /* 0x000fc80000400000 */
[----:B------:R-:W-:-:S05]  /*23e0*/  FFMA R11, R74, R19, R11 ;  /* 0x000000134a0b7223 */ /* 0x000fca000000000b */
[----:B------:R-:W-:-:S05]  /*23f0*/  F2FP.BF16.F32.PACK_AB R11, RZ, R11 ;  /* 0x0000000bff0b723e */ /* 0x000fca00000010ff */
[----:B------:R0:W-:Y:S01]  /*2400*/  @P3 STG.E.U16 desc[UR38][R110.64], R11 ;  /* 0x0000000b6e003986 */ /* 0x0001e2000c101526 */
[----:B------:R-:W-:Y:S05]  /*2410*/  @!P2 BRA `(.L_x_34) ;  /* 0x000000000004a947 */ /* 0x000fea0003800000 */
[----:B------:R2:W5:Y:S02]  /*2420*/  LDG.E.LTC128B.U16 R109, desc[UR38][R14.64+0x2] ;  /* 0x000002260e6d7981 */ /* 0x000564000c1e1520 */
.L_x_34:
[----:B------:R-:W-:Y:S05]  /*2430*/  BSYNC B1 ;  /* 0x0000000000017941 */ /* 0x000fea0003800000 */
.L_x_33:
[----:B0----5:R-:W-:Y:S01]  /*2440*/  IMAD.U32 R11, R109, 0x10000, RZ ;  /* 0x000100006d0b7824 */ /* 0x021fe200078e00ff */
[----:B------:R-:W-:Y:S01]  /*2450*/  ISETP.GT.AND P3, PT, R0, 0x8, P1 ;  /* 0x000000080000780c */ /* 0x000fe20000f64270 */
[----:B------:R-:W-:Y:S01]  /*2460*/  @P2 IMAD.MOV.U32 R21, RZ, RZ, R111 ;  /* 0x000000ffff152224 */ /* 0x000fe200078e006f */
[----:B------:R-:W-:Y:S01]  /*2470*/  BSSY B1, `(.L_x_35) ;  /* 0x0000009000017945 */ /* 0x000fe20003800000 */
[----:B------:R-:W-:-:S04]  /*2480*/  FMUL R20, R11, R88 ;  /* 0x000000580b147220 */ /* 0x000fc80000400000 */
[----:B------:R-:W-:-:S05]  /*2490*/  FFMA R20, R75, R19, R20 ;  /* 0x000000134b147223 */ /* 0x000fca0000000014 */
[----:B------:R-:W-:-:S04]  /*24a0*/  F2FP.BF16.F32.PACK_AB R20, RZ, R20 ;  /* 0x00000014ff14723e */ /* 0x000fc800000010ff */
[----:B------:R-:W-:Y:S01]  /*24b0*/  PRMT R11, R20, 0x7610, R11 ;  /* 0x00007610140b7816 */ /* 0x000fe2000000000b */
[----:B------:R-:W-:-:S05]  /*24c0*/  @P2 IMAD.MOV.U32 R20, RZ, RZ, R110 ;  /* 0x000000ffff142224 */ /* 0x000fca00078e006e */
[----:B------:R0:W-:Y:S01]  /*24d0*/  @P2 STG.E.U16 desc[UR38][R20.64+0x2], R11 ;  /* 0x0000020b14002986 */ /* 0x0001e2000c101526 */
[----:B------:R-:W-:Y:S05]  /*24e0*/  @!P3 BRA `(.L_x_36) ;  /* 0x000000000004b947 */ /* 0x000fea0003800000 */
[----:B------:R3:W5:Y:S02]  /*24f0*/  LDG.E.LTC128B.U16 R109, desc[UR38][R12.64+0x10] ;  /* 0x000010260c6d7981 */ /* 0x000764000c1e1520 */
.L_x_36:
[----:B------:R-:W-:Y:S05]  /*2500*/  BSYNC B1 ;  /* 0x0000000000017941 */ /* 0x000fea0003800000 */
.L_x_35:
[----:B0----5:R-:W-:Y:S01]  /*2510*/  IMAD.U32 R11, R109, 0x10000, RZ ;  /* 0x000100006d0b7824 */ /* 0x021fe200078e00ff */
[----:B------:R-:W-:Y:S01]  /*2520*/  ISETP.GT.AND P2, PT, R0, 0x9, P1 ;  /* 0x000000090000780c */ /* 0x000fe20000f44270 */
[----:B------:R-:W-:Y:S02]  /*2530*/  BSSY B1, `(.L_x_37) ;  /* 0x0000007000017945 */ /* 0x000fe40003800000 */
[----:B------:R-:W-:-:S04]  /*2540*/  FMUL R11, R11, R88 ;  /* 0x000000580b0b7220 */ /* 0x000fc80000400000 */
[----:B------:R-:W-:-:S05]  /*2550*/  FFMA R11, R76, R19, R11 ;  /* 0x000000134c0b7223 */ /* 0x000fca000000000b */
[----:B------:R-:W-:-:S05]  /*2560*/  F2FP.BF16.F32.PACK_AB R11, RZ, R11 ;  /* 0x0000000bff0b723e */ /* 0x000fca00000010ff */
[----:B------:R0:W-:Y:S01]  /*2570*/  @P3 STG.E.U16 desc[UR38][R6.64+0x10], R11 ;  /* 0x0000100b06003986 */ /* 0x0001e2000c101526 */
[----:B------:R-:W-:Y:S05]  /*2580*/  @!P2 BRA `(.L_x_38) ;  /* 0x000000000004a947 */ /* 0x000fea0003800000 */
[----:B------:R4:W5:Y:S02]  /*2590*/  LDG.E.LTC128B.U16 R109, desc[UR38][R12.64+0x12] ;  /* 0x000012260c6d7981 */ /* 0x000964000c1e1520 */
.L_x_38:
[----:B------:R-:W-:Y:S05]  /*25a0*/  BSYNC B1 ;  /* 0x0000000000017941 */ /* 0x000fea0003800000 */
.L_x_37:
        /* <DEDUP_REMOVED lines=9> */
.L_x_40:
[----:B------:R-:W-:Y:S05]  /*2640*/  BSYNC B1 ;  /* 0x0000000000017941 */ /* 0x000fea0003800000 */
.L_x_39:
[----:B-----5:R-:W-:Y:S01]  /*2650*/  IMAD.U32 R11, R109, 0x10000, RZ ;  /* 0x000100006d0b7824 */ /* 0x020fe200078e00ff */
[----:B------:R-:W-:Y:S01]  /*2660*/  ISETP.GT.AND P2, PT, R0, 0x9, P0 ;  /* 0x000000090000780c */ /* 0x000fe20000744270 */
[----:B0-----:R-:W-:Y:S01]  /*2670*/  @P3 IMAD.MOV.U32 R20, RZ, RZ, R110 ;  /* 0x000000ffff143224 */ /* 0x001fe200078e006e */
[----:B------:R-:W-:Y:S01]  /*2680*/  BSSY B1, `(.L_x_41) ;  /* 0x0000008000017945 */ /* 0x000fe20003800000 */
[----:B------:R-:W-:Y:S01]  /*2690*/  FMUL R11, R11, R88 ;  /* 0x000000580b0b7220 */ /* 0x000fe20000400000 */
[----:B------:R-:W-:-:S03]  /*26a0*/  @P3 IMAD.MOV.U32 R21, RZ, RZ, R111 ;  /* 0x000000ffff153224 */ /* 0x000fc600078e006f */
[----:B------:R-:W-:-:S05]  /*26b0*/  FFMA R11, R78, R19, R11 ;  /* 0x000000134e0b7223 */ /* 0x000fca000000000b */
[----:B------:R-:W-:-:S05]  /*26c0*/  F2FP.BF16.F32.PACK_AB R11, RZ, R11 ;  /* 0x0000000bff0b723e */ /* 0x000fca00000010ff */
[----:B------:R0:W-:Y:S01]  /*26d0*/  @P3 STG.E.U16 desc[UR38][R20.64+0x10], R11 ;  /* 0x0000100b14003986 */ /* 0x0001e2000c101526 */
[----:B------:R-:W-:Y:S05]  /*26e0*/  @!P2 BRA `(.L_x_42) ;  /* 0x000000000004a947 */ /* 0x000fea0003800000 */
[----:B------:R0:W5:Y:S02]  /*26f0*/  LDG.E.LTC128B.U16 R109, desc[UR38][R14.64+0x12] ;  /* 0x000012260e6d7981 */ /* 0x000164000c1e1520 */
.L_x_42:
[----:B------:R-:W-:Y:S05]  /*2700*/  BSYNC B1 ;  /* 0x0000000000017941 */ /* 0x000fea0003800000 */
.L_x_41:
        /* <DEDUP_REMOVED lines=12> */
.L_x_44:
[----:B------:R-:W-:Y:S05]  /*27d0*/  BSYNC B1 ;  /* 0x0000000000017941 */ /* 0x000fea0003800000 */
.L_x_43:
        /* <DEDUP_REMOVED lines=9> */
.L_x_46:
[----:B------:R-:W-:Y:S05]  /*2870*/  BSYNC B1 ;  /* 0x0000000000017941 */ /* 0x000fea0003800000 */
.L_x_45:
        /* <DEDUP_REMOVED lines=9> */
.L_x_48:
[----:B------:R-:W-:Y:S05]  /*2910*/  BSYNC B1 ;  /* 0x0000000000017941 */ /* 0x000fea0003800000 */
.L_x_47:
        /* <DEDUP_REMOVED lines=11> */
.L_x_50:
[----:B------:R-:W-:Y:S05]  /*29d0*/  BSYNC B1 ;  /* 0x0000000000017941 */ /* 0x000fea0003800000 */
.L_x_49:
        /* <DEDUP_REMOVED lines=12> */
.L_x_52:
[----:B------:R-:W-:Y:S05]  /*2aa0*/  BSYNC B1 ;  /* 0x0000000000017941 */ /* 0x000fea0003800000 */
.L_x_51:
        /* <DEDUP_REMOVED lines=9> */
.L_x_54:
[----:B------:R-:W-:Y:S05]  /*2b40*/  BSYNC B1 ;  /* 0x0000000000017941 */ /* 0x000fea0003800000 */
.L_x_53:
[----:B0----5:R-:W-:Y:S01]  /*2b50*/  IMAD.U32 R11, R109, 0x10000, RZ ;  /* 0x000100006d0b7824 */ /* 0x021fe200078e00ff */
[----:B------:R-:W-:Y:S01]  /*2b60*/  ISETP.GT.AND P2, PT, R0, 0x18, P0 ;  /* 0x000000180000780c */ /* 0x000fe20000744270 */
[----:B------:R-:W-:Y:S02]  /*2b70*/  BSSY B1, `(.L_x_55) ;  /* 0x0000007000017945 */ /* 0x000fe40003800000 */
[----:B-1-34-:R-:W-:-:S04]  /*2b80*/  FMUL R12, R11, R88 ;  /* 0x000000580b0c7220 */ /* 0x01afc80000400000 */
[----:B------:R-:W-:-:S05]  /*2b90*/  FFMA R12, R85, R19, R12 ;  /* 0x00000013550c7223 */ /* 0x000fca000000000c */
[----:B------:R-:W-:-:S05]  /*2ba0*/  F2FP.BF16.F32.PACK_AB R12, RZ, R12 ;  /* 0x0000000cff0c723e */ /* 0x000fca00000010ff */
[----:B------:R0:W-:Y:S01]  /*2bb0*/  @P1 STG.E.U16 desc[UR38][R6.64+0x32], R12 ;  /* 0x0000320c06001986 */ /* 0x0001e2000c101526 */
[----:B------:R-:W-:Y:S05]  /*2bc0*/  @!P2 BRA `(.L_x_56) ;  /* 0x000000000004a947 */ /* 0x000fea0003800000 */
[----:B------:R1:W5:Y:S02]  /*2bd0*/  LDG.E.LTC128B.U16 R109, desc[UR38][R14.64+0x30] ;  /* 0x000030260e6d7981 */ /* 0x000364000c1e1520 */
.L_x_56:
[----:B------:R-:W-:Y:S05]  /*2be0*/  BSYNC B1 ;  /* 0x0000000000017941 */ /* 0x000fea0003800000 */
.L_x_55:
        /* <DEDUP_REMOVED lines=11> */
.L_x_58:
[----:B------:R-:W-:Y:S05]  /*2ca0*/  BSYNC B1 ;  /* 0x0000000000017941 */ /* 0x000fea0003800000 */
.L_x_57:
[----:B0----5:R-:W-:Y:S01]  /*2cb0*/  IMAD.U32 R11, R109, 0x10000, RZ ;  /* 0x000100006d0b7824 */ /* 0x021fe200078e00ff */
[----:B------:R-:W-:Y:S01]  /*2cc0*/  ISETP.GT.AND P1, PT, R3, 0x80, PT ;  /* 0x000000800300780c */ /* 0x000fe20003f24270 */
[----:B-123--:R-:W-:Y:S01]  /*2cd0*/  @P0 IMAD.MOV.U32 R14, RZ, RZ, R110 ;  /* 0x000000ffff0e0224 */ /* 0x00efe200078e006e */
[----:B------:R-:W-:Y:S01]  /*2ce0*/  BSSY B1, `(.L_x_59) ;  /* 0x000000b000017945 */ /* 0x000fe20003800000 */
[----:B------:R-:W-:Y:S01]  /*2cf0*/  FMUL R12, R11, R88 ;  /* 0x000000580b0c7220 */ /* 0x000fe20000400000 */
[----:B------:R-:W-:Y:S01]  /*2d00*/  @P0 IMAD.MOV.U32 R15, RZ, RZ, R111 ;  /* 0x000000ffff0f0224 */ /* 0x000fe200078e006f */
[----:B------:R-:W-:Y:S02]  /*2d10*/  ISETP.GT.AND P3, PT, R0, RZ, P1 ;  /* 0x000000ff0000720c */ /* 0x000fe40000f64270 */
[----:B------:R-:W-:-:S05]  /*2d20*/  FFMA R12, R87, R19, R12 ;  /* 0x00000013570c7223 */ /* 0x000fca000000000c */
[----:B------:R-:W-:Y:S02]  /*2d30*/  F2FP.BF16.F32.PACK_AB R11, RZ, R12 ;  /* 0x0000000cff0b723e */ /* 0x000fe400000010ff */
[----:B------:R-:W-:-:S03]  /*2d40*/  IADD3 R12, P2, R4, R89, RZ ;  /* 0x00000059040c7210 */ /* 0x000fc60007f5e0ff */
[----:B------:R0:W-:Y:S02]  /*2d50*/  @P0 STG.E.U16 desc[UR38][R14.64+0x32], R11 ;  /* 0x0000320b0e000986 */ /* 0x0001e4000c101526 */
[----:B------:R-:W-:Y:S01]  /*2d60*/  IMAD.X R13, R5, 0x1, R90, P2 ;  /* 0x00000001050d7824 */ /* 0x000fe200010e065a */
[----:B------:R-:W-:Y:S07]  /*2d70*/  @!P3 BRA `(.L_x_60) ;  /* 0x000000000004b947 */ /* 0x000fee0003800000 */
[----:B------:R1:W5:Y:S02]  /*2d80*/  LDG.E.LTC128B.U16 R109, desc[UR38][R12.64] ;  /* 0x000000260c6d7981 */ /* 0x000364000c1e1520 */
.L_x_60:
[----:B------:R-:W-:Y:S05]  /*2d90*/  BSYNC B1 ;  /* 0x0000000000017941 */ /* 0x000fea0003800000 */
.L_x_59:
[----:B0----5:R-:W-:Y:S01]  /*2da0*/  IMAD.U32 R11, R109, 0x10000, RZ ;  /* 0x000100006d0b7824 */ /* 0x021fe200078e00ff */
[----:B------:R-:W-:Y:S01]  /*2db0*/  IADD3 R14, P0, R6, R91, RZ ;  /* 0x0000005b060e7210 */ /* 0x000fe20007f1e0ff */
[----:B------:R-:W-:Y:S01]  /*2dc0*/  BSSY B1, `(.L_x_61) ;  /* 0x000000d000017945 */ /* 0x000fe20003800000 */
[----:B------:R-:W-:Y:S01]  /*2dd0*/  ISETP.GT.AND P2, PT, R0, 0x1, P1 ;  /* 0x000000010000780c */ /* 0x000fe20000f44270 */
[----:B------:R-:W-:Y:S02]  /*2de0*/  FMUL R11, R11, R88 ;  /* 0x000000580b0b7220 */ /* 0x000fe40000400000 */
[----:B------:R-:W-:Y:S02]  /*2df0*/  IMAD.X R15, R7, 0x1, R93, P0 ;  /* 0x00000001070f7824 */ /* 0x000fe400000e065d */
[----:B------:R-:W-:-:S05]  /*2e00*/  FFMA R11, R56, R19, R11 ;  /* 0x00000013380b7223 */ /* 0x000fca000000000b */
[----:B------:R-:W-:-:S04]  /*2e10*/  F2FP.BF16.F32.PACK_AB R11, RZ, R11 ;  /* 0x0000000bff0b723e */ /* 0x000fc800000010ff */
[----:B------:R-:W-:Y:S02]  /*2e20*/  PRMT R20, R11, 0x7610, R20 ;  /* 0x000076100b147816 */ /* 0x000fe40000000014 */
[----:B------:R-:W-:-:S03]  /*2e30*/  LOP3.LUT R11, R89, 0x2, RZ, 0xfc, !PT ;  /* 0x00000002590b7812 */ /* 0x000fc600078efcff */
[----:B------:R0:W-:Y:S01]  /*2e40*/  @P3 STG.E.U16 desc[UR38][R14.64], R20 ;  /* 0x000000140e003986 */ /* 0x0001e2000c101526 */
[----:B------:R-:W-:Y:S05]  /*2e50*/  @!P2 BRA `(.L_x_62) ;  /* 0x00000000000ca947 */ /* 0x000fea0003800000 */
[----:B0-----:R-:W-:-:S05]  /*2e60*/  IADD3 R20, P0, R11, R4, RZ ;  /* 0x000000040b147210 */ /* 0x001fca0007f1e0ff */
[----:B------:R-:W-:-:S05]  /*2e70*/  IMAD.X R21, R5, 0x1, R90, P0 ;  /* 0x0000000105157824 */ /* 0x000fca00000e065a */
[----:B------:R2:W5:Y:S03]  /*2e80*/  LDG.E.LTC128B.U16 R109, desc[UR38][R20.64] ;  /* 0x00000026146d7981 */ /* 0x000566000c1e1520 */
.L_x_62:
[----:B------:R-:W-:Y:S05]  /*2e90*/  BSYNC B1 ;  /* 0x0000000000017941 */ /* 0x000fea0003800000 */
.L_x_61:
[----:B--2--5:R-:W-:Y:S01]  /*2ea0*/  IMAD.U32 R21, R109, 0x10000, RZ ;  /* 0x000100006d157824 */ /* 0x024fe200078e00ff */
[----:B------:R-:W-:Y:S01]  /*2eb0*/  IADD3 R56, P4, R6, R100, RZ ;  /* 0x0000006406387210 */ /* 0x000fe20007f9e0ff */
[----:B------:R-:W-:Y:S01]  /*2ec0*/  BSSY B1, `(.L_x_63) ;  /* 0x000000d000017945 */ /* 0x000fe20003800000 */
[----:B------:R-:W-:Y:S01]  /*2ed0*/  ISETP.GT.AND P0, PT, R3, 0x88, PT ;  /* 0x000000880300780c */ /* 0x000fe20003f04270 */
[----:B0-----:R-:W-:-:S03]  /*2ee0*/  FMUL R20, R21, R88 ;  /* 0x0000005815147220 */ /* 0x001fc60000400000 */
[----:B------:R-:W-:Y:S01]  /*2ef0*/  ISETP.GT.AND P3, PT, R0, RZ, P0 ;  /* 0x000000ff0000720c */ /* 0x000fe20000764270 */
[----:B------:R-:W-:Y:S01]  /*2f00*/  FFMA R20, R57, R19, R20 ;  /* 0x0000001339147223 */ /* 0x000fe20000000014 */
[----:B------:R-:W-:-:S04]  /*2f10*/  IMAD.X R57, R7, 0x1, R93, P4 ;  /* 0x0000000107397824 */ /* 0x000fc800020e065d */
[----:B------:R-:W-:Y:S02]  /*2f20*/  F2FP.BF16.F32.PACK_AB R21, RZ, R20 ;  /* 0x00000014ff15723e */ /* 0x000fe400000010ff */
[----:B------:R-:W-:Y:S02]  /*2f30*/  IADD3 R20, P4, R8, R89, RZ ;  /* 0x0000005908147210 */ /* 0x000fe40007f9e0ff */
[----:B------:R-:W-:-:S03]  /*2f40*/  PRMT R72, R21, 0x7610, R72 ;  /* 0x0000761015487816 */ /* 0x000fc60000000048 */
[----:B------:R-:W-:Y:S02]  /*2f50*/  IMAD.X R21, R9, 0x1, R90, P4 ;  /* 0x0000000109157824 */ /* 0x000fe400020e065a */
[----:B------:R0:W-:Y:S01]  /*2f60*/  @P2 STG.E.U16 desc[UR38][R56.64], R72 ;  /* 0x0000004838002986 */ /* 0x0001e2000c101526 */
[----:B------:R-:W-:Y:S05]  /*2f70*/  @!P3 BRA `(.L_x_64) ;  /* 0x000000000004b947 */ /* 0x000fea0003800000 */
[----:B------:R2:W5:Y:S02]  /*2f80*/  LDG.E.LTC128B.U16 R109, desc[UR38][R20.64] ;  /* 0x00000026146d7981 */ /* 0x000564000c1e1520 */
.L_x_64:
[----:B------:R-:W-:Y:S05]  /*2f90*/  BSYNC B1 ;  /* 0x0000000000017941 */ /* 0x000fea0003800000 */
.L_x_63:
[----:B0----5:R-:W-:Y:S01]  /*2fa0*/  IMAD.U32 R57, R109, 0x10000, RZ ;  /* 0x000100006d397824 */ /* 0x021fe200078e00ff */
[----:B------:R-:W-:Y:S01]  /*2fb0*/  IADD3 R56, P4, R110, R91, RZ ;  /* 0x0000005b6e387210 */ /* 0x000fe20007f9e0ff */
[----:B------:R-:W-:Y:S01]  /*2fc0*/  BSSY B1, `(.L_x_65) ;  /* 0x000000b000017945 */ /* 0x000fe20003800000 */
[----:B------:R-:W-:Y:S01]  /*2fd0*/  ISETP.GT.AND P2, PT, R0, 0x1, P0 ;  /* 0x000000010000780c */ /* 0x000fe20000744270 */
[----:B------:R-:W-:-:S04]  /*2fe0*/  FMUL R57, R57, R88 ;  /* 0x0000005839397220 */ /* 0x000fc80000400000 */
[----:B------:R-:W-:-:S05]  /*2ff0*/  FFMA R57, R58, R19, R57 ;  /* 0x000000133a397223 */ /* 0x000fca0000000039 */
[----:B------:R-:W-:Y:S01]  /*3000*/  F2FP.BF16.F32.PACK_AB R58, RZ, R57 ;  /* 0x00000039ff3a723e */ /* 0x000fe200000010ff */
[----:B------:R-:W-:-:S05]  /*3010*/  IMAD.X R57, R111, 0x1, R93, P4 ;  /* 0x000000016f397824 */ /* 0x000fca00020e065d */
[----:B------:R0:W-:Y:S01]  /*3020*/  @P3 STG.E.U16 desc[UR38][R56.64], R58 ;  /* 0x0000003a38003986 */ /* 0x0001e2000c101526 */
[----:B------:R-:W-:Y:S05]  /*3030*/  @!P2 BRA `(.L_x_66) ;  /* 0x00000000000ca947 */ /* 0x000fea0003800000 */
[----:B------:R-:W-:-:S05]  /*3040*/  IADD3 R72, P3, R11, R8, RZ ;  /* 0x000000080b487210 */ /* 0x000fca0007f7e0ff */
[----:B------:R-:W-:-:S05]  /*3050*/  IMAD.X R73, R9, 0x1, R90, P3 ;  /* 0x0000000109497824 */ /* 0x000fca00018e065a */
[----:B------:R3:W5:Y:S03]  /*3060*/  LDG.E.LTC128B.U16 R109, desc[UR38][R72.64] ;  /* 0x00000026486d7981 */ /* 0x000766000c1e1520 */
.L_x_66:
[----:B------:R-:W-:Y:S05]  /*3070*/  BSYNC B1 ;  /* 0x0000000000017941 */ /* 0x000fea0003800000 */
.L_x_65:
[----:B---3-5:R-:W-:Y:S01]  /*3080*/  IMAD.U32 R73, R109, 0x10000, RZ ;  /* 0x000100006d497824 */ /* 0x028fe200078e00ff */
[----:B------:R-:W-:Y:S01]  /*3090*/  IADD3 R72, P4, R110, R100, RZ ;  /* 0x000000646e487210 */ /* 0x000fe20007f9e0ff */
[----:B------:R-:W-:Y:S01]  /*30a0*/  BSSY B1, `(.L_x_67) ;  /* 0x000000c000017945 */ /* 0x000fe20003800000 */
[----:B------:R-:W-:Y:S01]  /*30b0*/  ISETP.GT.AND P3, PT, R0, 0x8, P1 ;  /* 0x000000080000780c */ /* 0x000fe20000f64270 */
[----:B0-----:R-:W-:Y:S02]  /*30c0*/  FMUL R58, R73, R88 ;  /* 0x00000058493a7220 */ /* 0x001fe40000400000 */
[----:B------:R-:W-:Y:S02]  /*30d0*/  IMAD.X R73, R111, 0x1, R93, P4 ;  /* 0x000000016f497824 */ /* 0x000fe400020e065d */
[----:B------:R-:W-:Y:S01]  /*30e0*/  FFMA R58, R59, R19, R58 ;  /* 0x000000133b3a7223 */ /* 0x000fe2000000003a */
[----:B------:R-:W-:-:S04]  /*30f0*/  LOP3.LUT R59, R89, 0x10, RZ, 0xfc, !PT ;  /* 0x00000010593b7812 */ /* 0x000fc800078efcff */
[----:B------:R-:W-:-:S05]  /*3100*/  F2FP.BF16.F32.PACK_AB R58, RZ, R58 ;  /* 0x0000003aff3a723e */ /* 0x000fca00000010ff */
[----:B------:R0:W-:Y:S01]  /*3110*/  @P2 STG.E.U16 desc[UR38][R72.64], R58 ;  /* 0x0000003a48002986 */ /* 0x0001e2000c101526 */
[----:B------:R-:W-:Y:S05]  /*3120*/  @!P3 BRA `(.L_x_68) ;  /* 0x00000000000cb947 */ /* 0x000fea0003800000 */
[----:B0-----:R-:W-:-:S05]  /*3130*/  IADD3 R72, P2, R59, R4, RZ ;  /* 0x000000043b487210 */ /* 0x001fca0007f5e0ff */
[----:B------:R-:W-:-:S05]  /*3140*/  IMAD.X R73, R5, 0x1, R90, P2 ;  /* 0x0000000105497824 */ /* 0x000fca00010e065a */
[----:B------:R3:W5:Y:S03]  /*3150*/  LDG.E.LTC128B.U16 R109, desc[UR38][R72.64] ;  /* 0x00000026486d7981 */ /* 0x000766000c1e1520 */
.L_x_68:
[----:B------:R-:W-:Y:S05]  /*3160*/  BSYNC B1 ;  /* 0x0000000000017941 */ /* 0x000fea0003800000 */
.L_x_67:
[----:B0--3-5:R-:W-:Y:S01]  /*3170*/  IMAD.U32 R73, R109, 0x10000, RZ ;  /* 0x000100006d497824 */ /* 0x029fe200078e00ff */
        /* <DEDUP_REMOVED lines=14> */
.L_x_70:
[----:B------:R-:W-:Y:S05]  /*3260*/  BSYNC B1 ;  /* 0x0000000000017941 */ /* 0x000fea0003800000 */
.L_x_69:
[----:B0--3-5:R-:W-:Y:S01]  /*3270*/  IMAD.U32 R75, R109, 0x10000, RZ ;  /* 0x000100006d4b7824 */ /* 0x029fe200078e00ff */
[----:B------:R-:W-:Y:S01]  /*3280*/  IADD3 R60, P4, R6, R102, RZ ;  /* 0x00000066063c7210 */ /* 0x000fe20007f9e0ff */
[----:B------:R-:W-:Y:S01]  /*3290*/  BSSY B1, `(.L_x_71) ;  /* 0x000000b000017945 */ /* 0x000fe20003800000 */
[----:B------:R-:W-:Y:S01]  /*32a0*/  ISETP.GT.AND P3, PT, R0, 0x8, P0 ;  /* 0x000000080000780c */ /* 0x000fe20000764270 */
[----:B------:R-:W-:-:S04]  /*32b0*/  FMUL R58, R75, R88 ;  /* 0x000000584b3a7220 */ /* 0x000fc80000400000 */
[----:B------:R-:W-:Y:S01]  /*32c0*/  FFMA R58, R61, R19, R58 ;  /* 0x000000133d3a7223 */ /* 0x000fe2000000003a */
[----:B------:R-:W-:-:S04]  /*32d0*/  IMAD.X R61, R7, 0x1, R93, P4 ;  /* 0x00000001073d7824 */ /* 0x000fc800020e065d */
[----:B------:R-:W-:-:S05]  /*32e0*/  F2FP.BF16.F32.PACK_AB R58, RZ, R58 ;  /* 0x0000003aff3a723e */ /* 0x000fca00000010ff */
[----:B------:R0:W-:Y:S01]  /*32f0*/  @P2 STG.E.U16 desc[UR38][R60.64], R58 ;  /* 0x0000003a3c002986 */ /* 0x0001e2000c101526 */
[----:B------:R-:W-:Y:S05]  /*3300*/  @!P3 BRA `(.L_x_72) ;  /* 0x00000000000cb947 */ /* 0x000fea0003800000 */
[----:B0-----:R-:W-:-:S05]  /*3310*/  IADD3 R60, P2, R59, R8, RZ ;  /* 0x000000083b3c7210 */ /* 0x001fca0007f5e0ff */
[----:B------:R-:W-:-:S05]  /*3320*/  IMAD.X R61, R9, 0x1, R90, P2 ;  /* 0x00000001093d7824 */ /* 0x000fca00010e065a */
[----:B------:R3:W5:Y:S03]  /*3330*/  LDG.E.LTC128B.U16 R109, desc[UR38][R60.64] ;  /* 0x000000263c6d7981 */ /* 0x000766000c1e1520 */
.L_x_72:
[----:B------:R-:W-:Y:S05]  /*3340*/  BSYNC B1 ;  /* 0x0000000000017941 */ /* 0x000fea0003800000 */
.L_x_71:
[----:B0--3-5:R-:W-:Y:S01]  /*3350*/  IMAD.U32 R61, R109, 0x10000, RZ ;  /* 0x000100006d3d7824 */ /* 0x029fe200078e00ff */
        /* <DEDUP_REMOVED lines=9> */
[----:B0-----:R-:W-:-:S05]  /*33f0*/  IADD3 R60, P3, R73, R8, RZ ;  /* 0x00000008493c7210 */ /* 0x001fca0007f7e0ff */
[----:B------:R-:W-:-:S05]  /*3400*/  IMAD.X R61, R9, 0x1, R90, P3 ;  /* 0x00000001093d7824 */ /* 0x000fca00018e065a */
[----:B------:R3:W5:Y:S03]  /*3410*/  LDG.E.LTC128B.U16 R109, desc[UR38][R60.64] ;  /* 0x000000263c6d7981 */ /* 0x000766000c1e1520 */
.L_x_74:
[----:B------:R-:W-:Y:S05]  /*3420*/  BSYNC B1 ;  /* 0x0000000000017941 */ /* 0x000fea0003800000 */
.L_x_73:
[----:B0--3-5:R-:W-:Y:S01]  /*3430*/  IMAD.U32 R61, R109, 0x10000, RZ ;  /* 0x000100006d3d7824 */ /* 0x029fe200078e00ff */
[----:B------:R-:W-:Y:S01]  /*3440*/  IADD3 R62, P4, R110, R102, RZ ;  /* 0x000000666e3e7210 */ /* 0x000fe20007f9e0ff */
[----:B------:R-:W-:Y:S01]  /*3450*/  BSSY B1, `(.L_x_75) ;  /* 0x000000c000017945 */ /* 0x000fe20003800000 */
[----:B------:R-:W-:Y:S01]  /*3460*/  ISETP.GT.AND P3, PT, R0, 0x10, P1 ;  /* 0x000000100000780c */ /* 0x000fe20000f64270 */
[----:B------:R-:W-:Y:S01]  /*3470*/  FMUL R58, R61, R88 ;  /* 0x000000583d3a7220 */ /* 0x000fe20000400000 */
[----:B------:R-:W-:-:S03]  /*3480*/  LOP3.LUT R61, R89, 0x20, RZ, 0xfc, !PT ;  /* 0x00000020593d7812 */ /* 0x000fc600078efcff */
        /* <DEDUP_REMOVED lines=8> */
.L_x_76:
[----:B------:R-:W-:Y:S05]  /*3510*/  BSYNC B1 ;  /* 0x0000000000017941 */ /* 0x000fea0003800000 */
.L_x_75:
        /* <DEDUP_REMOVED lines=15> */
.L_x_78:
[----:B------:R-:W-:Y:S05]  /*3610*/  BSYNC B1 ;  /* 0x0000000000017941 */ /* 0x000fea0003800000 */
.L_x_77:
        /* <DEDUP_REMOVED lines=13> */
.L_x_80:
[----:B------:R-:W-:Y:S05]  /*36f0*/  BSYNC B1 ;  /* 0x0000000000017941 */ /* 0x000fea0003800000 */
.L_x_79:
        /* <DEDUP_REMOVED lines=13> */
.L_x_82:
[----:B------:R-:W-:Y:S05]  /*37d0*/  BSYNC B1 ;  /* 0x0000000000017941 */ /* 0x000fea0003800000 */
.L_x_81:
        /* <DEDUP_REMOVED lines=14> */
.L_x_84:
[----:B------:R-:W-:Y:S05]  /*38c0*/  BSYNC B1 ;  /* 0x0000000000017941 */ /* 0x000fea0003800000 */
.L_x_83:
[----:B0--3-5:R-:W-:Y:S01]  /*38d0*/  IMAD.U32 R67, R109, 0x10000, RZ ;  /* 0x000100006d437824 */ /* 0x029fe200078e00ff */
[----:B------:R-:W-:Y:S01]  /*38e0*/  IADD3 R66, P2, R6, R105, RZ ;  /* 0x0000006906427210 */ /* 0x000fe20007f5e0ff */
[----:B------:R-:W-:Y:S01]  /*38f0*/  BSSY B1, `(.L_x_85) ;  /* 0x000000b000017945 */ /* 0x000fe20003800000 */
[----:B------:R-:W-:Y:S01]  /*3900*/  ISETP.GT.AND P1, PT, R0, 0x19, P1 ;  /* 0x000000190000780c */ /* 0x000fe20000f24270 */
[----:B------:R-:W-:-:S04]  /*3910*/  FMUL R67, R67, R88 ;  /* 0x0000005843437220 */ /* 0x000fc80000400000 */
[----:B------:R-:W-:-:S05]  /*3920*/  FFMA R67, R68, R19, R67 ;  /* 0x0000001344437223 */ /* 0x000fca0000000043 */
[----:B------:R-:W-:Y:S01]  /*3930*/  F2FP.BF16.F32.PACK_AB R58, RZ, R67 ;  /* 0x00000043ff3a723e */ /* 0x000fe200000010ff */
[----:B------:R-:W-:Y:S01]  /*3940*/  IMAD.X R67, R7, 0x1, R93, P2 ;  /* 0x0000000107437824 */ /* 0x000fe200010e065d */
[----:B------:R-:W-:-:S04]  /*3950*/  IADD3 R4, P2, R4, R107, RZ ;  /* 0x0000006b04047210 */ /* 0x000fc80007f5e0ff */
[----:B------:R0:W-:Y:S01]  /*3960*/  @P3 STG.E.U16 desc[UR38][R66.64], R58 ;  /* 0x0000003a42003986 */ /* 0x0001e2000c101526 */
[----:B------:R-:W-:Y:S01]  /*3970*/  IMAD.X R5, R5, 0x1, R90, P2 ;  /* 0x0000000105057824 */ /* 0x000fe200010e065a */
[----:B------:R-:W-:Y:S07]  /*3980*/  @!P1 BRA `(.L_x_86) ;  /* 0x0000000000049947 */ /* 0x000fee0003800000 */
[----:B------:R3:W5:Y:S02]  /*3990*/  LDG.E.LTC128B.U16 R109, desc[UR38][R4.64] ;  /* 0x00000026046d7981 */ /* 0x000764000c1e1520 */
.L_x_86:
[----:B------:R-:W-:Y:S05]  /*39a0*/  BSYNC B1 ;  /* 0x0000000000017941 */ /* 0x000fea0003800000 */
.L_x_85:
[----:B---3-5:R-:W-:Y:S01]  /*39b0*/  IMAD.U32 R5, R109, 0x10000, RZ ;  /* 0x000100006d057824 */ /* 0x028fe200078e00ff */
[----:B------:R-:W-:Y:S01]  /*39c0*/  ISETP.GT.AND P2, PT, R0, 0x18, P0 ;  /* 0x000000180000780c */ /* 0x000fe20000744270 */
[----:B------:R-:W-:Y:S02]  /*39d0*/  BSSY B1, `(.L_x_87) ;  /* 0x000000b000017945 */ /* 0x000fe40003800000 */
[----:B------:R-:W-:-:S04]  /*39e0*/  FMUL R4, R5, R88 ;  /* 0x0000005805047220 */ /* 0x000fc80000400000 */
[----:B------:R-:W-:Y:S01]  /*39f0*/  FFMA R69, R69, R19, R4 ;  /* 0x0000001345457223 */ /* 0x000fe20000000004 */
[----:B------:R-:W-:-:S04]  /*3a00*/  IADD3 R4, P3, R6, R106, RZ ;  /* 0x0000006a06047210 */ /* 0x000fc80007f7e0ff */
[----:B------:R-:W-:Y:S01]  /*3a10*/  F2FP.BF16.F32.PACK_AB R69, RZ, R69 ;  /* 0x00000045ff45723e */ /* 0x000fe200000010ff */
[----:B------:R-:W-:-:S05]  /*3a20*/  IMAD.X R5, R7, 0x1, R93, P3 ;  /* 0x0000000107057824 */ /* 0x000fca00018e065d */
[----:B------:R3:W-:Y:S01]  /*3a30*/  @P1 STG.E.U16 desc[UR38][R4.64], R69 ;  /* 0x0000004504001986 */ /* 0x0007e2000c101526 */
[----:B------:R-:W-:Y:S05]  /*3a40*/  @!P2 BRA `(.L_x_88) ;  /* 0x00000000000ca947 */ /* 0x000fea0003800000 */
[----:B---3--:R-:W-:-:S05]  /*3a50*/  IADD3 R4, P1, R65, R8, RZ ;  /* 0x0000000841047210 */ /* 0x008fca0007f3e0ff */
[----:B------:R-:W-:-:S05]  /*3a60*/  IMAD.X R5, R9, 0x1, R90, P1 ;  /* 0x0000000109057824 */ /* 0x000fca00008e065a */
[----:B------:R4:W5:Y:S03]  /*3a70*/  LDG.E.LTC128B.U16 R109, desc[UR38][R4.64] ;  /* 0x00000026046d7981 */ /* 0x000966000c1e1520 */
.L_x_88:
[----:B------:R-:W-:Y:S05]  /*3a80*/  BSYNC B1 ;  /* 0x0000000000017941 */ /* 0x000fea0003800000 */
.L_x_87:
[----:B---345:R-:W-:Y:S01]  /*3a90*/  IMAD.U32 R5, R109, 0x10000, RZ ;  /* 0x000100006d057824 */ /* 0x038fe200078e00ff */
[----:B------:R-:W-:Y:S01]  /*3aa0*/  IADD3 R4, P3, R110, R105, RZ ;  /* 0x000000696e047210 */ /* 0x000fe20007f7e0ff */
[----:B------:R-:W-:Y:S01]  /*3ab0*/  BSSY B1, `(.L_x_89) ;  /* 0x000000c000017945 */ /* 0x000fe20003800000 */
[----:B------:R-:W-:Y:S01]  /*3ac0*/  ISETP.GT.AND P1, PT, R0, 0x19, P0 ;  /* 0x000000190000780c */ /* 0x000fe20000724270 */
[----:B------:R-:W-:Y:S01]  /*3ad0*/  FMUL R5, R5, R88 ;  /* 0x0000005805057220 */ /* 0x000fe20000400000 */
[----:B------:R-:W-:-:S03]  /*3ae0*/  IADD3 R6, P0, R8, R107, RZ ;  /* 0x0000006b08067210 */ /* 0x000fc60007f1e0ff */
[----:B------:R-:W-:-:S05]  /*3af0*/  FFMA R5, R70, R19, R5 ;  /* 0x0000001346057223 */ /* 0x000fca0000000005 */
[----:B------:R-:W-:Y:S01]  /*3b00*/  F2FP.BF16.F32.PACK_AB R7, RZ, R5 ;  /* 0x00000005ff07723e */ /* 0x000fe200000010ff */
[----:B------:R-:W-:-:S03]  /*3b10*/  IMAD.X R5, R111, 0x1, R93, P3 ;  /* 0x000000016f057824 */ /* 0x000fc600018e065d */
[----:B------:R-:W-:Y:S01]  /*3b20*/  PRMT R8, R7, 0x7610, R8 ;  /* 0x0000761007087816 */ /* 0x000fe20000000008 */
[----:B------:R-:W-:-:S04]  /*3b30*/  IMAD.X R7, R9, 0x1, R90, P0 ;  /* 0x0000000109077824 */ /* 0x000fc800000e065a */
[----:B------:R3:W-:Y:S01]  /*3b40*/  @P2 STG.E.U16 desc[UR38][R4.64], R8 ;  /* 0x0000000804002986 */ /* 0x0007e2000c101526 */
[----:B------:R-:W-:Y:S05]  /*3b50*/  @!P1 BRA `(.L_x_90) ;  /* 0x0000000000049947 */ /* 0x000fea0003800000 */
[----:B------:R4:W5:Y:S02]  /*3b60*/  LDG.E.LTC128B.U16 R109, desc[UR38][R6.64] ;  /* 0x00000026066d7981 */ /* 0x000964000c1e1520 */
.L_x_90:
[----:B------:R-:W-:Y:S05]  /*3b70*/  BSYNC B1 ;  /* 0x0000000000017941 */ /* 0x000fea0003800000 */
.L_x_89:
[----:B---3-5:R-:W-:Y:S01]  /*3b80*/  IMAD.U32 R5, R109, 0x10000, RZ ;  /* 0x000100006d057824 */ /* 0x028fe200078e00ff */
[----:B----4-:R-:W-:Y:S01]  /*3b90*/  IADD3 R6, P3, R110, R106, RZ ;  /* 0x0000006a6e067210 */ /* 0x010fe20007f7e0ff */
[----:B------:R-:W-:Y:S01]  /*3ba0*/  BSSY B1, `(.L_x_91) ;  /* 0x000000d000017945 */ /* 0x000fe20003800000 */
[----:B------:R-:W-:Y:S01]  /*3bb0*/  ISETP.GT.AND P0, PT, R3, 0x100, PT ;  /* 0x000001000300780c */ /* 0x000fe20003f04270 */
[----:B------:R-:W-:Y:S02]  /*3bc0*/  FMUL R4, R5, R88 ;  /* 0x0000005805047220 */ /* 0x000fe40000400000 */
[----:B------:R-:W-:Y:S01]  /*3bd0*/  IMAD.X R7, R111, 0x1, R93, P3 ;  /* 0x000000016f077824 */ /* 0x000fe200018e065d */
[----:B------:R-:W-:Y:S01]  /*3be0*/  ISETP.GT.AND P2, PT, R0, RZ, P0 ;  /* 0x000000ff0000720c */ /* 0x000fe20000744270 */
[----:B------:R-:W-:-:S05]  /*3bf0*/  FFMA R4, R71, R19, R4 ;  /* 0x0000001347047223 */ /* 0x000fca0000000004 */
[----:B------:R-:W-:Y:S02]  /*3c00*/  F2FP.BF16.F32.PACK_AB R5, RZ, R4 ;  /* 0x00000004ff05723e */ /* 0x000fe400000010ff */
[----:B------:R-:W-:Y:S02]  /*3c10*/  IADD3 R4, P3, R12, R89, RZ ;  /* 0x000000590c047210 */ /* 0x000fe40007f7e0ff */
[----:B------:R-:W-:-:S03]  /*3c20*/  PRMT R8, R5, 0x7610, R8 ;  /* 0x0000761005087816 */ /* 0x000fc60000000008 */
[----:B------:R-:W-:Y:S02]  /*3c30*/  IMAD.X R5, R13, 0x1, R90, P3 ;  /* 0x000000010d057824 */ /* 0x000fe400018e065a */
[----:B------:R3:W-:Y:S01]  /*3c40*/  @P1 STG.E.U16 desc[UR38][R6.64], R8 ;  /* 0x0000000806001986 */ /* 0x0007e2000c101526 */
[----:B------:R-:W-:Y:S05]  /*3c50*/  @!P2 BRA `(.L_x_92) ;  /* 0x000000000004a947 */ /* 0x000fea0003800000 */
[----:B------:R4:W5:Y:S02]  /*3c60*/  LDG.E.LTC128B.U16 R109, desc[UR38][R4.64] ;  /* 0x00000026046d7981 */ /* 0x000964000c1e1520 */
.L_x_92:
[----:B------:R-:W-:Y:S05]  /*3c70*/  BSYNC B1 ;  /* 0x0000000000017941 */ /* 0x000fea0003800000 */
.L_x_91:
[----:B---3-5:R-:W-:Y:S01]  /*3c80*/  IMAD.U32 R7, R109, 0x10000, RZ ;  /* 0x000100006d077824 */ /* 0x028fe200078e00ff */
        /* <DEDUP_REMOVED lines=9> */
[----:B---3--:R-:W-:-:S05]  /*3d20*/  IADD3 R8, P1, R11, R12, RZ ;  /* 0x0000000c0b087210 */ /* 0x008fca0007f3e0ff */
[----:B------:R-:W-:-:S05]  /*3d30*/  IMAD.X R9, R13, 0x1, R90, P1 ;  /* 0x000000010d097824 */ /* 0x000fca00008e065a */
[----:B------:R3:W5:Y:S03]  /*3d40*/  LDG.E.LTC128B.U16 R109, desc[UR38][R8.64] ;  /* 0x00000026086d7981 */ /* 0x000766000c1e1520 */
.L_x_94:
[----:B------:R-:W-:Y:S05]  /*3d50*/  BSYNC B1 ;  /* 0x0000000000017941 */ /* 0x000fea0003800000 */
.L_x_93:
[----:B---3-5:R-:W-:Y:S01]  /*3d60*/  IMAD.U32 R9, R109, 0x10000, RZ ;  /* 0x000100006d097824 */ /* 0x028fe200078e00ff */
[----:B------:R-:W-:Y:S01]  /*3d70*/  IADD3 R40, P4, R14, R100, RZ ;  /* 0x000000640e287210 */ /* 0x000fe20007f9e0ff */
[----:B------:R-:W-:Y:S01]  /*3d80*/  BSSY B1, `(.L_x_95) ;  /* 0x000000d000017945 */ /* 0x000fe20003800000 */
[----:B------:R-:W-:Y:S01]  /*3d90*/  ISETP.GT.AND P1, PT, R3, 0x108, PT ;  /* 0x000001080300780c */ /* 0x000fe20003f24270 */
[----:B------:R-:W-:-:S03]  /*3da0*/  FMUL R8, R9, R88 ;  /* 0x0000005809087220 */ /* 0x000fc60000400000 */
[----:B------:R-:W-:Y:S01]  /*3db0*/  ISETP.GT.AND P2, PT, R0, RZ, P1 ;  /* 0x000000ff0000720c */ /* 0x000fe20000f44270 */
[----:B------:R-:W-:Y:S01]  /*3dc0*/  FFMA R8, R41, R19, R8 ;  /* 0x0000001329087223 */ /* 0x000fe20000000008 */
[----:B------:R-:W-:-:S04]  /*3dd0*/  IMAD.X R41, R15, 0x1, R93, P4 ;  /* 0x000000010f297824 */ /* 0x000fc800020e065d */
[----:B------:R-:W-:Y:S02]  /*3de0*/  F2FP.BF16.F32.PACK_AB R9, RZ, R8 ;  /* 0x00000008ff09723e */ /* 0x000fe400000010ff */
[----:B------:R-:W-:Y:S02]  /*3df0*/  IADD3 R8, P4, R20, R89, RZ ;  /* 0x0000005914087210 */ /* 0x000fe40007f9e0ff */
[----:B0-----:R-:W-:-:S03]  /*3e00*/  PRMT R58, R9, 0x7610, R58 ;  /* 0x00007610093a7816 */ /* 0x001fc6000000003a */
[----:B------:R-:W-:Y:S02]  /*3e10*/  IMAD.X R9, R21, 0x1, R90, P4 ;  /* 0x0000000115097824 */ /* 0x000fe400020e065a */
[----:B------:R0:W-:Y:S01]  /*3e20*/  @P3 STG.E.U16 desc[UR38][R40.64], R58 ;  /* 0x0000003a28003986 */ /* 0x0001e2000c101526 */
[----:B------:R-:W-:Y:S05]  /*3e30*/  @!P2 BRA `(.L_x_96) ;  /* 0x000000000004a947 */ /* 0x000fea0003800000 */
[----:B------:R3:W5:Y:S02]  /*3e40*/  LDG.E.LTC128B.U16 R109, desc[UR38][R8.64] ;  /* 0x00000026086d7981 */ /* 0x000764000c1e1520 */
.L_x_96:
[----:B------:R-:W-:Y:S05]  /*3e50*/  BSYNC B1 ;  /* 0x0000000000017941 */ /* 0x000fea0003800000 */
.L_x_95:
[----:B0----5:R-:W-:Y:S01]  /*3e60*/  IMAD.U32 R41, R109, 0x10000, RZ ;  /* 0x000100006d297824 */ /* 0x021fe200078e00ff */
[----:B------:R-:W-:Y:S01]  /*3e70*/  IADD3 R40, P4, R56, R91, RZ ;  /* 0x0000005b38287210 */ /* 0x000fe20007f9e0ff */
[----:B------:R-:W-:Y:S01]  /*3e80*/  BSSY B1, `(.L_x_97) ;  /* 0x000000c000017945 */ /* 0x000fe20003800000 */
[----:B------:R-:W-:Y:S01]  /*3e90*/  ISETP.GT.AND P3, PT, R0, 0x1, P1 ;  /* 0x000000010000780c */ /* 0x000fe20000f64270 */
[----:B------:R-:W-:Y:S01]  /*3ea0*/  FMUL R41, R41, R88 ;  /* 0x0000005829297220 */ /* 0x000fe20000400000 */
[----:B------:R-:W-:-:S03]  /*3eb0*/  PRMT R66, R109, 0x7610, R66 ;  /* 0x000076106d427816 */ /* 0x000fc60000000042 */
        /* <DEDUP_REMOVED lines=8> */
.L_x_98:
[----:B------:R-:W-:Y:S05]  /*3f40*/  BSYNC B1 ;  /* 0x0000000000017941 */ /* 0x000fea0003800000 */
.L_x_97:
[----:B0----5:R-:W-:Y:S01]  /*3f50*/  IMAD.U32 R67, R66, 0x10000, RZ ;  /* 0x0001000042437824 */ /* 0x021fe200078e00ff */
        /* <DEDUP_REMOVED lines=9> */
[----:B0-----:R-:W-:-:S05]  /*3ff0*/  IADD3 R42, P3, R59, R12, RZ ;  /* 0x0000000c3b2a7210 */ /* 0x001fca0007f7e0ff */
[----:B------:R-:W-:-:S05]  /*4000*/  IMAD.X R43, R13, 0x1, R90, P3 ;  /* 0x000000010d2b7824 */ /* 0x000fca00018e065a */
[----:B------:R0:W5:Y:S03]  /*4010*/  LDG.E.LTC128B.U16 R66, desc[UR38][R42.64] ;  /* 0x000000262a427981 */ /* 0x000166000c1e1520 */
.L_x_100:
[----:B------:R-:W-:Y:S05]  /*4020*/  BSYNC B1 ;  /* 0x0000000000017941 */ /* 0x000fea0003800000 */
.L_x_99:
        /* <DEDUP_REMOVED lines=13> */
.L_x_102:
[----:B------:R-:W-:Y:S05]  /*4100*/  BSYNC B1 ;  /* 0x0000000000017941 */ /* 0x000fea0003800000 */
.L_x_101:
        /* <DEDUP_REMOVED lines=13> */
.L_x_104:
[----:B------:R-:W-:Y:S05]  /*41e0*/  BSYNC B1 ;  /* 0x0000000000017941 */ /* 0x000fea0003800000 */
.L_x_103:
        /* <DEDUP_REMOVED lines=13> */
.L_x_106:
[----:B------:R-:W-:Y:S05]  /*42c0*/  BSYNC B1 ;  /* 0x0000000000017941 */ /* 0x000fea0003800000 */
.L_x_105:
        /* <DEDUP_REMOVED lines=13> */
.L_x_108:
[----:B------:R-:W-:Y:S05]  /*43a0*/  BSYNC B1 ;  /* 0x0000000000017941 */ /* 0x000fea0003800000 */
.L_x_107:
        /* <DEDUP_REMOVED lines=13> */
.L_x_110:
[----:B------:R-:W-:Y:S05]  /*4480*/  BSYNC B1 ;  /* 0x0000000000017941 */ /* 0x000fea0003800000 */
.L_x_109:
        /* <DEDUP_REMOVED lines=13> */
.L_x_112:
[----:B------:R-:W-:Y:S05]  /*4560*/  BSYNC B1 ;  /* 0x0000000000017941 */ /* 0x000fea0003800000 */
.L_x_111:
        /* <DEDUP_REMOVED lines=13> */
.L_x_114:
[----:B------:R-:W-:Y:S05]  /*4640*/  BSYNC B1 ;  /* 0x0000000000017941 */ /* 0x000fea0003800000 */
.L_x_113:
        /* <DEDUP_REMOVED lines=13> */
.L_x_116:
[----:B------:R-:W-:Y:S05]  /*4720*/  BSYNC B1 ;  /* 0x0000000000017941 */ /* 0x000fea0003800000 */
.L_x_115:
[----:B0----5:R-:W-:Y:S01]  /*4730*/  IMAD.U32 R43, R66, 0x10000, RZ ;  /* 0x00010000422b7824 */ /* 0x021fe200078e00ff */
[----:B------:R-:W-:Y:S01]  /*4740*/  IADD3 R42, P3, R14, R105, RZ ;  /* 0x000000690e2a7210 */ /* 0x000fe20007f7e0ff */
[----:B------:R-:W-:Y:S01]  /*4750*/  BSSY B1, `(.L_x_117) ;  /* 0x000000b000017945 */ /* 0x000fe20003800000 */
[----:B------:R-:W-:Y:S01]  /*4760*/  ISETP.GT.AND P0, PT, R0, 0x19, P0 ;  /* 0x000000190000780c */ /* 0x000fe20000704270 */
[----:B------:R-:W-:-:S04]  /*4770*/  FMUL R43, R43, R88 ;  /* 0x000000582b2b7220 */ /* 0x000fc80000400000 */
[----:B------:R-:W-:-:S05]  /*4780*/  FFMA R43, R52, R19, R43 ;  /* 0x00000013342b7223 */ /* 0x000fca000000002b */
[----:B------:R-:W-:Y:S01]  /*4790*/  F2FP.BF16.F32.PACK_AB R44, RZ, R43 ;  /* 0x0000002bff2c723e */ /* 0x000fe200000010ff */
[----:B------:R-:W-:Y:S01]  /*47a0*/  IMAD.X R43, R15, 0x1, R93, P3 ;  /* 0x000000010f2b7824 */ /* 0x000fe200018e065d */
[----:B-1----:R-:W-:-:S04]  /*47b0*/  IADD3 R12, P3, R12, R107, RZ ;  /* 0x0000006b0c0c7210 */ /* 0x002fc80007f7e0ff */
[----:B------:R0:W-:Y:S01]  /*47c0*/  @P2 STG.E.U16 desc[UR38][R42.64], R44 ;  /* 0x0000002c2a002986 */ /* 0x0001e2000c101526 */
[----:B------:R-:W-:Y:S01]  /*47d0*/  IMAD.X R13, R13, 0x1, R90, P3 ;  /* 0x000000010d0d7824 */ /* 0x000fe200018e065a */
[----:B------:R-:W-:Y:S07]  /*47e0*/  @!P0 BRA `(.L_x_118) ;  /* 0x0000000000048947 */ /* 0x000fee0003800000 */
[----:B------:R1:W5:Y:S02]  /*47f0*/  LDG.E.LTC128B.U16 R66, desc[UR38][R12.64] ;  /* 0x000000260c427981 */ /* 0x000364000c1e1520 */
.L_x_118:
[----:B------:R-:W-:Y:S05]  /*4800*/  BSYNC B1 ;  /* 0x0000000000017941 */ /* 0x000fea0003800000 */
.L_x_117:
[----:B-1---5:R-:W-:Y:S01]  /*4810*/  IMAD.U32 R13, R66, 0x10000, RZ ;  /* 0x00010000420d7824 */ /* 0x022fe200078e00ff */
        /* <DEDUP_REMOVED lines=9> */
[----:B-1----:R-:W-:-:S05]  /*48b0*/  IADD3 R12, P0, R65, R20, RZ ;  /* 0x00000014410c7210 */ /* 0x002fca0007f1e0ff */
[----:B------:R-:W-:-:S05]  /*48c0*/  IMAD.X R13, R21, 0x1, R90, P0 ;  /* 0x00000001150d7824 */ /* 0x000fca00000e065a */
[----:B------:R1:W5:Y:S03]  /*48d0*/  LDG.E.LTC128B.U16 R66, desc[UR38][R12.64] ;  /* 0x000000260c427981 */ /* 0x000366000c1e1520 */
.L_x_120:
[----:B------:R-:W-:Y:S05]  /*48e0*/  BSYNC B1 ;  /* 0x0000000000017941 */ /* 0x000fea0003800000 */
.L_x_119:
[----:B-1---5:R-:W-:Y:S01]  /*48f0*/  IMAD.U32 R13, R66, 0x10000, RZ ;  /* 0x00010000420d7824 */ /* 0x022fe200078e00ff */
[----:B------:R-:W-:Y:S01]  /*4900*/  IADD3 R12, P0, R56, R105, RZ ;  /* 0x00000069380c7210 */ /* 0x000fe20007f1e0ff */
[----:B------:R-:W-:Y:S01]  /*4910*/  BSSY B1, `(.L_x_121) ;  /* 0x000000c000017945 */ /* 0x000fe20003800000 */
[----:B------:R-:W-:Y:S01]  /*4920*/  ISETP.GT.AND P1, PT, R0, 0x19, P1 ;  /* 0x000000190000780c */ /* 0x000fe20000f24270 */
[----:B------:R-:W-:-:S04]  /*4930*/  FMUL R13, R13, R88 ;  /* 0x000000580d0d7220 */ /* 0x000fc80000400000 */
[----:B------:R-:W-:-:S05]  /*4940*/  FFMA R13, R54, R19, R13 ;  /* 0x00000013360d7223 */ /* 0x000fca000000000d */
[----:B------:R-:W-:Y:S01]  /*4950*/  F2FP.BF16.F32.PACK_AB R15, RZ, R13 ;  /* 0x0000000dff0f723e */ /* 0x000fe200000010ff */
[----:B------:R-:W-:Y:S01]  /*4960*/  IMAD.X R13, R57, 0x1, R93, P0 ;  /* 0x00000001390d7824 */ /* 0x000fe200000e065d */
[----:B------:R-:W-:Y:S02]  /*4970*/  IADD3 R14, P0, R20, R107, RZ ;  /* 0x0000006b140e7210 */ /* 0x000fe40007f1e0ff */
[----:B--2---:R-:W-:-:S03]  /*4980*/  PRMT R20, R15, 0x7610, R20 ;  /* 0x000076100f147816 */ /* 0x004fc60000000014 */
[----:B------:R-:W-:Y:S02]  /*4990*/  IMAD.X R15, R21, 0x1, R90, P0 ;  /* 0x00000001150f7824 */ /* 0x000fe400000e065a */
[----:B------:R1:W-:Y:S01]  /*49a0*/  @P2 STG.E.U16 desc[UR38][R12.64], R20 ;  /* 0x000000140c002986 */ /* 0x0003e2000c101526 */
[----:B------:R-:W-:Y:S05]  /*49b0*/  @!P1 BRA `(.L_x_122) ;  /* 0x0000000000049947 */ /* 0x000fea0003800000 */
[----:B------:R2:W5:Y:S02]  /*49c0*/  LDG.E.LTC128B.U16 R66, desc[UR38][R14.64] ;  /* 0x000000260e427981 */ /* 0x000564000c1e1520 */
.L_x_122:
[----:B------:R-:W-:Y:S05]  /*49d0*/  BSYNC B1 ;  /* 0x0000000000017941 */ /* 0x000fea0003800000 */
.L_x_121:
[----:B-1---5:R-:W-:Y:S01]  /*49e0*/  IMAD.U32 R13, R66, 0x10000, RZ ;  /* 0x00010000420d7824 */ /* 0x022fe200078e00ff */
[----:B------:R-:W-:Y:S01]  /*49f0*/  ISETP.GT.AND P0, PT, R3, 0x180, PT ;  /* 0x000001800300780c */ /* 0x000fe20003f04270 */
[----:B------:R-:W-:Y:S02]  /*4a00*/  BSSY B1, `(.L_x_123) ;  /* 0x000000c000017945 */ /* 0x000fe40003800000 */
[----:B------:R-:W-:Y:S01]  /*4a10*/  FMUL R12, R13, R88 ;  /* 0x000000580d0c7220 */ /* 0x000fe20000400000 */
[----:B------:R-:W-:-:S03]  /*4a20*/  ISETP.GT.AND P2, PT, R0, RZ, P0 ;  /* 0x000000ff0000720c */ /* 0x000fc60000744270 */
        /* <DEDUP_REMOVED lines=9> */
.L_x_124:
[----:B------:R-:W-:Y:S05]  /*4ac0*/  BSYNC B1 ;  /* 0x0000000000017941 */ /* 0x000fea0003800000 */
.L_x_123:
[----:B-1---5:R-:W-:Y:S01]  /*4ad0*/  IMAD.U32 R13, R66, 0x10000, RZ ;  /* 0x00010000420d7824 */ /* 0x022fe200078e00ff */
[----:B------:R-:W-:Y:S01]  /*4ae0*/  IADD3 R12, P1, R6, R91, RZ ;  /* 0x0000005b060c7210 */ /* 0x000fe20007f3e0ff */
[----:B------:R-:W-:Y:S01]  /*4af0*/  BSSY B1, `(.L_x_125) ;  /* 0x000000b000017945 */ /* 0x000fe20003800000 */
[----:B------:R-:W-:Y:S01]  /*4b00*/  ISETP.GT.AND P3, PT, R0, 0x1, P0 ;  /* 0x000000010000780c */ /* 0x000fe20000764270 */
[----:B------:R-:W-:-:S04]  /*4b10*/  FMUL R13, R13, R88 ;  /* 0x000000580d0d7220 */ /* 0x000fc80000400000 */
[----:B------:R-:W-:-:S05]  /*4b20*/  FFMA R13, R24, R19, R13 ;  /* 0x00000013180d7223 */ /* 0x000fca000000000d */
[----:B--2---:R-:W-:Y:S01]  /*4b30*/  F2FP.BF16.F32.PACK_AB R14, RZ, R13 ;  /* 0x0000000dff0e723e */ /* 0x004fe200000010ff */
[----:B------:R-:W-:-:S05]  /*4b40*/  IMAD.X R13, R7, 0x1, R93, P1 ;  /* 0x00000001070d7824 */ /* 0x000fca00008e065d */
[----:B------:R1:W-:Y:S01]  /*4b50*/  @P2 STG.E.U16 desc[UR38][R12.64], R14 ;  /* 0x0000000e0c002986 */ /* 0x0003e2000c101526 */
[----:B------:R-:W-:Y:S05]  /*4b60*/  @!P3 BRA `(.L_x_126) ;  /* 0x00000000000cb947 */ /* 0x000fea0003800000 */
[----:B-1----:R-:W-:-:S05]  /*4b70*/  IADD3 R12, P1, R4, R11, RZ ;  /* 0x0000000b040c7210 */ /* 0x002fca0007f3e0ff */
[----:B------:R-:W-:-:S05]  /*4b80*/  IMAD.X R13, R5, 0x1, R90, P1 ;  /* 0x00000001050d7824 */ /* 0x000fca00008e065a */
[----:B------:R2:W5:Y:S03]  /*4b90*/  LDG.E.LTC128B.U16 R66, desc[UR38][R12.64] ;  /* 0x000000260c427981 */ /* 0x000566000c1e1520 */
.L_x_126:
[----:B------:R-:W-:Y:S05]  /*4ba0*/  BSYNC B1 ;  /* 0x0000000000017941 */ /* 0x000fea0003800000 */
.L_x_125:
[----:B-12--5:R-:W-:Y:S01]  /*4bb0*/  IMAD.U32 R13, R66, 0x10000, RZ ;  /* 0x00010000420d7824 */ /* 0x026fe200078e00ff */
        /* <DEDUP_REMOVED lines=13> */
.L_x_128:
[----:B------:R-:W-:Y:S05]  /*4c90*/  BSYNC B1 ;  /* 0x0000000000017941 */ /* 0x000fea0003800000 */
.L_x_127:
[----:B-----5:R-:W-:Y:S01]  /*4ca0*/  IMAD.U32 R3, R66, 0x10000, RZ ;  /* 0x0001000042037824 */ /* 0x020fe200078e00ff */
[----:B-12---:R-:W-:Y:S01]  /*4cb0*/  IADD3 R12, P4, R40, R91, RZ ;  /* 0x0000005b280c7210 */ /* 0x006fe20007f9e0ff */
[----:B------:R-:W-:Y:S01]  /*4cc0*/  BSSY B1, `(.L_x_129) ;  /* 0x000000b000017945 */ /* 0x000fe20003800000 */
[----:B------:R-:W-:Y:S01]  /*4cd0*/  ISETP.GT.AND P3, PT, R0, 0x1, P1 ;  /* 0x000000010000780c */ /* 0x000fe20000f64270 */
[----:B------:R-:W-:Y:S02]  /*4ce0*/  FMUL R3, R3, R88 ;  /* 0x0000005803037220 */ /* 0x000fe40000400000 */
[----:B------:R-:W-:Y:S02]  /*4cf0*/  IMAD.X R13, R41, 0x1, R93, P4 ;  /* 0x00000001290d7824 */ /* 0x000fe400020e065d */
[----:B------:R-:W-:-:S05]  /*4d00*/  FFMA R3, R26, R19, R3 ;  /* 0x000000131a037223 */ /* 0x000fca0000000003 */
[----:B------:R-:W-:-:S05]  /*4d10*/  F2FP.BF16.F32.PACK_AB R3, RZ, R3 ;  /* 0x00000003ff03723e */ /* 0x000fca00000010ff */
[----:B------:R1:W-:Y:S01]  /*4d20*/  @P2 STG.E.U16 desc[UR38][R12.64], R3 ;  /* 0x000000030c002986 */ /* 0x0003e2000c101526 */
[----:B------:R-:W-:Y:S05]  /*4d30*/  @!P3 BRA `(.L_x_130) ;  /* 0x00000000000cb947 */ /* 0x000fea0003800000 */
[----:B-1----:R-:W-:-:S05]  /*4d40*/  IADD3 R12, P2, R8, R11, RZ ;  /* 0x0000000b080c7210 */ /* 0x002fca0007f5e0ff */
[----:B------:R-:W-:-:S05]  /*4d50*/  IMAD.X R13, R9, 0x1, R90, P2 ;  /* 0x00000001090d7824 */ /* 0x000fca00010e065a */
[----:B------:R2:W5:Y:S03]  /*4d60*/  LDG.E.LTC128B.U16 R66, desc[UR38][R12.64] ;  /* 0x000000260c427981 */ /* 0x000566000c1e1520 */
.L_x_130:
[----:B------:R-:W-:Y:S05]  /*4d70*/  BSYNC B1 ;  /* 0x0000000000017941 */ /* 0x000fea0003800000 */
.L_x_129:
[----:B-1---5:R-:W-:Y:S01]  /*4d80*/  IMAD.U32 R3, R66, 0x10000, RZ ;  /* 0x0001000042037824 */ /* 0x022fe200078e00ff */
[----:B------:R-:W-:Y:S01]  /*4d90*/  ISETP.GT.AND P2, PT, R0, 0x8, P0 ;  /* 0x000000080000780c */ /* 0x000fe20000744270 */
[----:B------:R-:W-:Y:S02]  /*4da0*/  BSSY B1, `(.L_x_131) ;  /* 0x000000b000017945 */ /* 0x000fe40003800000 */
[----:B--2---:R-:W-:-:S04]  /*4db0*/  FMUL R12, R3, R88 ;  /* 0x00000058030c7220 */ /* 0x004fc80000400000 */
        /* <DEDUP_REMOVED lines=9> */
.L_x_132:
[----:B------:R-:W-:Y:S05]  /*4e50*/  BSYNC B1 ;  /* 0x0000000000017941 */ /* 0x000fea0003800000 */
.L_x_131:
        /* <DEDUP_REMOVED lines=13> */
.L_x_134:
[----:B------:R-:W-:Y:S05]  /*4f30*/  BSYNC B1 ;  /* 0x0000000000017941 */ /* 0x000fea0003800000 */
.L_x_133:
        /* <DEDUP_REMOVED lines=13> */
.L_x_136:
[----:B------:R-:W-:Y:S05]  /*5010*/  BSYNC B1 ;  /* 0x0000000000017941 */ /* 0x000fea0003800000 */
.L_x_135:
        /* <DEDUP_REMOVED lines=13> */
.L_x_138:
[----:B------:R-:W-:Y:S05]  /*50f0*/  BSYNC B1 ;  /* 0x0000000000017941 */ /* 0x000fea0003800000 */
.L_x_137:
        /* <DEDUP_REMOVED lines=13> */
.L_x_140:
[----:B------:R-:W-:Y:S05]  /*51d0*/  BSYNC B1 ;  /* 0x0000000000017941 */ /* 0x000fea0003800000 */
.L_x_139:
        /* <DEDUP_REMOVED lines=13> */
.L_x_142:
[----:B------:R-:W-:Y:S05]  /*52b0*/  BSYNC B1 ;  /* 0x0000000000017941 */ /* 0x000fea0003800000 */
.L_x_141:
        /* <DEDUP_REMOVED lines=13> */
.L_x_144:
[----:B------:R-:W-:Y:S05]  /*5390*/  BSYNC B1 ;  /* 0x0000000000017941 */ /* 0x000fea0003800000 */
.L_x_143:
        /* <DEDUP_REMOVED lines=13> */
.L_x_146:
[----:B------:R-:W-:Y:S05]  /*5470*/  BSYNC B1 ;  /* 0x0000000000017941 */ /* 0x000fea0003800000 */
.L_x_145:
        /* <DEDUP_REMOVED lines=13> */
.L_x_148:
[----:B------:R-:W-:Y:S05]  /*5550*/  BSYNC B1 ;  /* 0x0000000000017941 */ /* 0x000fea0003800000 */
.L_x_147:
[----:B-----5:R-:W-:Y:S01]  /*5560*/  IMAD.U32 R3, R66, 0x10000, RZ ;  /* 0x0001000042037824 */ /* 0x020fe200078e00ff */
[----:B-12---:R-:W-:Y:S01]  /*5570*/  IADD3 R12, P3, R6, R105, RZ ;  /* 0x00000069060c7210 */ /* 0x006fe20007f7e0ff */
[----:B------:R-:W-:Y:S01]  /*5580*/  BSSY B1, `(.L_x_149) ;  /* 0x000000b000017945 */ /* 0x000fe20003800000 */
[----:B------:R-:W-:Y:S01]  /*5590*/  ISETP.GT.AND P0, PT, R0, 0x19, P0 ;  /* 0x000000190000780c */ /* 0x000fe20000704270 */
[----:B------:R-:W-:Y:S02]  /*55a0*/  FMUL R3, R3, R88 ;  /* 0x0000005803037220 */ /* 0x000fe40000400000 */
[----:B------:R-:W-:Y:S01]  /*55b0*/  IMAD.X R13, R7, 0x1, R93, P3 ;  /* 0x00000001070d7824 */ /* 0x000fe200018e065d */
[----:B----4-:R-:W-:Y:S01]  /*55c0*/  IADD3 R4, P3, R4, R107, RZ ;  /* 0x0000006b04047210 */ /* 0x010fe20007f7e0ff */
[----:B------:R-:W-:-:S04]  /*55d0*/  FFMA R3, R36, R19, R3 ;  /* 0x0000001324037223 */ /* 0x000fc80000000003 */
[----:B------:R-:W-:Y:S01]  /*55e0*/  IMAD.X R5, R5, 0x1, R90, P3 ;  /* 0x0000000105057824 */ /* 0x000fe200018e065a */
[----:B------:R-:W-:-:S05]  /*55f0*/  F2FP.BF16.F32.PACK_AB R3, RZ, R3 ;  /* 0x00000003ff03723e */ /* 0x000fca00000010ff */
[----:B------:R1:W-:Y:S01]  /*5600*/  @P2 STG.E.U16 desc[UR38][R12.64], R3 ;  /* 0x000000030c002986 */ /* 0x0003e2000c101526 */
[----:B------:R-:W-:Y:S05]  /*5610*/  @!P0 BRA `(.L_x_150) ;  /* 0x0000000000048947 */ /* 0x000fea0003800000 */
[----:B------:R2:W5:Y:S02]  /*5620*/  LDG.E.LTC128B.U16 R66, desc[UR38][R4.64] ;  /* 0x0000002604427981 */ /* 0x000564000c1e1520 */
.L_x_150:
[----:B------:R-:W-:Y:S05]  /*5630*/  BSYNC B1 ;  /* 0x0000000000017941 */ /* 0x000fea0003800000 */
.L_x_149:
        /* <DEDUP_REMOVED lines=13> */
.L_x_152:
[----:B------:R-:W-:Y:S05]  /*5710*/  BSYNC B1 ;  /* 0x0000000000017941 */ /* 0x000fea0003800000 */
.L_x_151:
[----:B-----5:R-:W-:Y:S01]  /*5720*/  IMAD.U32 R3, R66, 0x10000, RZ ;  /* 0x0001000042037824 */ /* 0x020fe200078e00ff */
[----:B-12---:R-:W-:Y:S01]  /*5730*/  IADD3 R4, P0, R40, R105, RZ ;  /* 0x0000006928047210 */ /* 0x006fe20007f1e0ff */
[----:B------:R-:W-:Y:S01]  /*5740*/  BSSY B1, `(.L_x_153) ;  /* 0x000000b000017945 */ /* 0x000fe20003800000 */
[----:B------:R-:W-:Y:S01]  /*5750*/  ISETP.GT.AND P1, PT, R0, 0x19, P1 ;  /* 0x000000190000780c */ /* 0x000fe20000f24270 */
[----:B------:R-:W-:Y:S02]  /*5760*/  FMUL R3, R3, R88 ;  /* 0x0000005803037220 */ /* 0x000fe40000400000 */
[----:B------:R-:W-:Y:S01]  /*5770*/  IMAD.X R5, R41, 0x1, R93, P0 ;  /* 0x0000000129057824 */ /* 0x000fe200000e065d */
[----:B------:R-:W-:Y:S01]  /*5780*/  IADD3 R6, P0, R8, R107, RZ ;  /* 0x0000006b08067210 */ /* 0x000fe20007f1e0ff */
[----:B------:R-:W-:-:S04]  /*5790*/  FFMA R3, R38, R19, R3 ;  /* 0x0000001326037223 */ /* 0x000fc80000000003 */
[----:B------:R-:W-:Y:S01]  /*57a0*/  IMAD.X R7, R9, 0x1, R90, P0 ;  /* 0x0000000109077824 */ /* 0x000fe200000e065a */
[----:B------:R-:W-:-:S05]  /*57b0*/  F2FP.BF16.F32.PACK_AB R3, RZ, R3 ;  /* 0x00000003ff03723e */ /* 0x000fca00000010ff */
[----:B------:R1:W-:Y:S01]  /*57c0*/  @P3 STG.E.U16 desc[UR38][R4.64], R3 ;  /* 0x0000000304003986 */ /* 0x0003e2000c101526 */
[----:B------:R-:W-:Y:S05]  /*57d0*/  @!P1 BRA `(.L_x_154) ;  /* 0x0000000000049947 */ /* 0x000fea0003800000 */
[----:B------:R2:W5:Y:S02]  /*57e0*/  LDG.E.LTC128B.U16 R66, desc[UR38][R6.64] ;  /* 0x0000002606427981 */ /* 0x000564000c1e1520 */
.L_x_154:
[----:B------:R-:W-:Y:S05]  /*57f0*/  BSYNC B1 ;  /* 0x0000000000017941 */ /* 0x000fea0003800000 */
.L_x_153:
[----:B------:R-:W-:Y:S05]  /*5800*/  @!P1 BRA `(.L_x_155) ;  /* 0x00000018003c9947 */ /* 0x000fea0003800000 */
[----:B-1---5:R-:W-:Y:S01]  /*5810*/  IMAD.U32 R3, R66, 0x10000, RZ ;  /* 0x0001000042037824 */ /* 0x022fe200078e00ff */
[----:B------:R-:W-:-:S03]  /*5820*/  IADD3 R4, P0, R40, R106, RZ ;  /* 0x0000006a28047210 */ /* 0x000fc60007f1e0ff */
[----:B------:R-:W-:Y:S02]  /*5830*/  FMUL R0, R3, R88 ;  /* 0x0000005803007220 */ /* 0x000fe40000400000 */
[----:B------:R-:W-:Y:S02]  /*5840*/  IMAD.X R5, R41, 0x1, R93, P0 ;  /* 0x0000000129057824 */ /* 0x000fe400000e065d */
[----:B------:R-:W-:-:S05]  /*5850*/  FFMA R0, R39, R19, R0 ;  /* 0x0000001327007223 */ /* 0x000fca0000000000 */
[----:B------:R-:W-:-:S05]  /*5860*/  F2FP.BF16.F32.PACK_AB R0, RZ, R0 ;  /* 0x00000000ff00723e */ /* 0x000fca00000010ff */
[----:B------:R4:W-:Y:S01]  /*5870*/  STG.E.U16 desc[UR38][R4.64], R0 ;  /* 0x0000000004007986 */ /* 0x0009e2000c101526 */
[----:B------:R-:W-:Y:S05]  /*5880*/  BRA `(.L_x_155) ;  /* 0x00000018001c7947 */ /* 0x000fea0003800000 */
.L_x_30:
[----:B------:R-:W-:Y:S01]  /*5890*/  ULDC.64 UR4, c[0x0][0x5c0] ;  /* 0x0001700000047ab9 */ /* 0x000fe20000000a00 */
[-C--:B------:R-:W-:Y:S01]  /*58a0*/  FMUL R72, R72, R19.reuse ;  /* 0x0000001348487220 */ /* 0x080fe20000400000 */
[----:B------:R-:W-:Y:S01]  /*58b0*/  LEA R8, P0, R116, UR4, 0x1 ;  /* 0x0000000474087c11 */ /* 0x000fe2000f8008ff */
[-C--:B------:R-:W-:Y:S01]  /*58c0*/  FMUL R73, R73, R19.reuse ;  /* 0x0000001349497220 */ /* 0x080fe20000400000 */
[----:B------:R-:W-:Y:S01]  /*58d0*/  ISETP.GT.AND P4, PT, R0, 0x1, P1 ;  /* 0x000000010000780c */ /* 0x000fe20000f84270 */
[-C--:B------:R-:W-:Y:S01]  /*58e0*/  FMUL R74, R74, R19.reuse ;  /* 0x000000134a4a7220 */ /* 0x080fe20000400000 */
[----:B------:R-:W-:Y:S01]  /*58f0*/  LEA.HI.X R9, R116, UR5, R109, 0x1, P0 ;  /* 0x0000000574097c11 */ /* 0x000fe200080f0c6d */
[-C--:B------:R-:W-:Y:S01]  /*5900*/  FMUL R75, R75, R19.reuse ;  /* 0x000000134b4b7220 */ /* 0x080fe20000400000 */
[----:B------:R-:W-:Y:S01]  /*5910*/  F2FP.BF16.F32.PACK_AB R72, RZ, R72 ;  /* 0x00000048ff48723e */ /* 0x000fe200000010ff */
[-C--:B------:R-:W-:Y:S01]  /*5920*/  FMUL R76, R76, R19.reuse ;  /* 0x000000134c4c7220 */ /* 0x080fe20000400000 */
[----:B------:R-:W-:Y:S01]  /*5930*/  ISETP.GT.AND P0, PT, R3, 0x8, PT ;  /* 0x000000080300780c */ /* 0x000fe20003f04270 */
[-C--:B------:R-:W-:Y:S01]  /*5940*/  FMUL R77, R77, R19.reuse ;  /* 0x000000134d4d7220 */ /* 0x080fe20000400000 */
[----:B------:R-:W-:Y:S01]  /*5950*/  LEA R12, P5, R92, R8, 0x1 ;  /* 0x000000085c0c7211 */ /* 0x000fe200078a08ff */
[----:B------:R-:W-:Y:S01]  /*5960*/  @P3 STG.E.U16 desc[UR38][R8.64], R72 ;  /* 0x0000004808003986 */ /* 0x000fe2000c101526 */
[----:B------:R-:W-:Y:S01]  /*5970*/  ISETP.GT.AND P3, PT, R0, 0x1, P0 ;  /* 0x000000010000780c */ /* 0x000fe20000764270 */
[----:B------:R-:W-:Y:S01]  /*5980*/  FMUL R78, R78, R19 ;  /* 0x000000134e4e7220 */ /* 0x000fe20000400000 */
[----:B------:R-:W-:Y:S01]  /*5990*/  ISETP.GT.AND P2, PT, R0, RZ, P0 ;  /* 0x000000ff0000720c */ /* 0x000fe20000744270 */
[----:B------:R-:W-:Y:S01]  /*59a0*/  @P4 IMAD.MOV.U32 R4, RZ, RZ, R8 ;  /* 0x000000ffff044224 */ /* 0x000fe200078e0008 */
[----:B------:R-:W-:Y:S01]  /*59b0*/  LEA.HI.X R13, R92, R9, R95, 0x1, P5 ;  /* 0x000000095c0d7211 */ /* 0x000fe200028f0c5f */
[----:B------:R-:W-:Y:S01]  /*59c0*/  @P4 IMAD.MOV.U32 R5, RZ, RZ, R9 ;  /* 0x000000ffff054224 */ /* 0x000fe200078e0009 */
[----:B------:R-:W-:Y:S01]  /*59d0*/  F2FP.BF16.F32.PACK_AB R73, RZ, R73 ;  /* 0x00000049ff49723e */ /* 0x000fe200000010ff */
[-C--:B------:R-:W-:Y:S01]  /*59e0*/  FMUL R79, R79, R19.reuse ;  /* 0x000000134f4f7220 */ /* 0x080fe20000400000 */
[----:B------:R-:W-:Y:S01]  /*59f0*/  ISETP.GT.AND P5, PT, R0, 0x8, P1 ;  /* 0x000000080000780c */ /* 0x000fe20000fa4270 */
[-C--:B------:R-:W-:Y:S01]  /*5a00*/  FMUL R80, R80, R19.reuse ;  /* 0x0000001350507220 */ /* 0x080fe20000400000 */
[----:B------:R-:W-:Y:S01]  /*5a10*/  F2FP.BF16.F32.PACK_AB R74, RZ, R74 ;  /* 0x0000004aff4a723e */ /* 0x000fe200000010ff */
[----:B------:R0:W-:Y:S01]  /*5a20*/  @P4 STG.E.U16 desc[UR38][R4.64+0x2], R73 ;  /* 0x0000024904004986 */ /* 0x0001e2000c101526 */
[C---:B------:R-:W-:Y:S01]  /*5a30*/  ISETP.GT.AND P4, PT, R0.reuse, 0x9, P1 ;  /* 0x000000090000780c */ /* 0x040fe20000f84270 */
[----:B------:R-:W-:Y:S01]  /*5a40*/  FMUL R81, R81, R19 ;  /* 0x0000001351517220 */ /* 0x000fe20000400000 */
[----:B------:R-:W-:Y:S01]  /*5a50*/  F2FP.BF16.F32.PACK_AB R75, RZ, R75 ;  /* 0x0000004bff4b723e */ /* 0x000fe200000010ff */
[----:B------:R-:W-:Y:S01]  /*5a60*/  @P2 STG.E.U16 desc[UR38][R12.64], R74 ;  /* 0x0000004a0c002986 */ /* 0x000fe2000c101526 */
[----:B------:R-:W-:Y:S01]  /*5a70*/  ISETP.GT.AND P2, PT, R0, 0x8, P0 ;  /* 0x000000080000780c */ /* 0x000fe20000744270 */
[-C--:B------:R-:W-:Y:S01]  /*5a80*/  FMUL R82, R82, R19.reuse ;  /* 0x0000001352527220 */ /* 0x080fe20000400000 */
[----:B------:R-:W-:Y:S01]  /*5a90*/  F2FP.BF16.F32.PACK_AB R76, RZ, R76 ;  /* 0x0000004cff4c723e */ /* 0x000fe200000010ff */
[----:B------:R-:W-:Y:S01]  /*5aa0*/  FMUL R83, R83, R19 ;  /* 0x0000001353537220 */ /* 0x000fe20000400000 */
[----:B------:R-:W-:Y:S01]  /*5ab0*/  F2FP.BF16.F32.PACK_AB R77, RZ, R77 ;  /* 0x0000004dff4d723e */ /* 0x000fe200000010ff */
[----:B------:R-:W-:Y:S01]  /*5ac0*/  FMUL R84, R84, R19 ;  /* 0x0000001354547220 */ /* 0x000fe20000400000 */
[----:B------:R-:W-:Y:S01]  /*5ad0*/  F2FP.BF16.F32.PACK_AB R78, RZ, R78 ;  /* 0x0000004eff4e723e */ /* 0x000fe200000010ff */
[----:B0-----:R-:W-:Y:S01]  /*5ae0*/  @P3 IMAD.MOV.U32 R4, RZ, RZ, R12 ;  /* 0x000000ffff043224 */ /* 0x001fe200078e000c */
[----:B------:R-:W-:Y:S01]  /*5af0*/  F2FP.BF16.F32.PACK_AB R79, RZ, R79 ;  /* 0x0000004fff4f723e */ /* 0x000fe200000010ff */
[----:B------:R-:W-:Y:S01]  /*5b00*/  @P3 IMAD.MOV.U32 R5, RZ, RZ, R13 ;  /* 0x000000ffff053224 */ /* 0x000fe200078e000d */
[----:B------:R-:W-:Y:S01]  /*5b10*/  F2FP.BF16.F32.PACK_AB R80, RZ, R80 ;  /* 0x00000050ff50723e */ /* 0x000fe200000010ff */
[----:B------:R-:W-:Y:S01]  /*5b20*/  FMUL R85, R85, R19 ;  /* 0x0000001355557220 */ /* 0x000fe20000400000 */
[----:B------:R-:W-:Y:S01]  /*5b30*/  F2FP.BF16.F32.PACK_AB R81, RZ, R81 ;  /* 0x00000051ff51723e */ /* 0x000fe200000010ff */
[-C--:B------:R-:W-:Y:S01]  /*5b40*/  FMUL R86, R86, R19.reuse ;  /* 0x0000001356567220 */ /* 0x080fe20000400000 */
[----:B------:R0:W-:Y:S01]  /*5b50*/  @P3 STG.E.U16 desc[UR38][R4.64+0x2], R75 ;  /* 0x0000024b04003986 */ /* 0x0001e2000c101526 */
[----:B------:R-:W-:Y:S01]  /*5b60*/  ISETP.GT.AND P3, PT, R0, 0x9, P0 ;  /* 0x000000090000780c */ /* 0x000fe20000764270 */
[-C--:B------:R-:W-:Y:S01]  /*5b70*/  FMUL R87, R87, R19.reuse ;  /* 0x0000001357577220 */ /* 0x080fe20000400000 */
[----:B------:R-:W-:Y:S01]  /*5b80*/  F2FP.BF16.F32.PACK_AB R82, RZ, R82 ;  /* 0x00000052ff52723e */ /* 0x000fe200000010ff */
[----:B------:R-:W-:Y:S01]  /*5b90*/  FMUL R56, R56, R19 ;  /* 0x0000001338387220 */ /* 0x000fe20000400000 */
[----:B------:R-:W-:Y:S01]  /*5ba0*/  F2FP.BF16.F32.PACK_AB R83, RZ, R83 ;  /* 0x00000053ff53723e */ /* 0x000fe200000010ff */
[-C--:B------:R-:W-:Y:S01]  /*5bb0*/  FMUL R57, R57, R19.reuse ;  /* 0x0000001339397220 */ /* 0x080fe20000400000 */
[----:B------:R-:W-:Y:S01]  /*5bc0*/  F2FP.BF16.F32.PACK_AB R84, RZ, R84 ;  /* 0x00000054ff54723e */ /* 0x000fe200000010ff */
[----:B------:R-:W-:Y:S01]  /*5bd0*/  FMUL R58, R58, R19 ;  /* 0x000000133a3a7220 */ /* 0x000fe20000400000 */
[----:B------:R-:W-:Y:S01]  /*5be0*/  F2FP.BF16.F32.PACK_AB R85, RZ, R85 ;  /* 0x00000055ff55723e */ /* 0x000fe200000010ff */
[----:B------:R-:W-:Y:S01]  /*5bf0*/  FMUL R59, R59, R19 ;  /* 0x000000133b3b7220 */ /* 0x000fe20000400000 */
[----:B------:R-:W-:Y:S01]  /*5c00*/  F2FP.BF16.F32.PACK_AB R86, RZ, R86 ;  /* 0x00000056ff56723e */ /* 0x000fe200000010ff */
[--C-:B0-----:R-:W-:Y:S01]  /*5c10*/  @P5 IMAD.MOV.U32 R4, RZ, RZ, R8.reuse ;  /* 0x000000ffff045224 */ /* 0x101fe200078e0008 */
        /* <DEDUP_REMOVED lines=13> */
[----:B------:R-:W-:Y:S01]  /*5cf0*/  PRMT R11, R58, 0x7610, R11 ;  /* 0x000076103a0b7816 */ /* 0x000fe2000000000b */
[-C--:B------:R-:W-:Y:S01]  /*5d00*/  FMUL R65, R65, R19.reuse ;  /* 0x0000001341417220 */ /* 0x080fe20000400000 */
[----:B------:R-:W-:Y:S01]  /*5d10*/  F2FP.BF16.F32.PACK_AB R60, RZ, R60 ;  /* 0x0000003cff3c723e */ /* 0x000fe200000010ff */
[----:B------:R-:W-:Y:S01]  /*5d20*/  FMUL R66, R66, R19 ;  /* 0x0000001342427220 */ /* 0x000fe20000400000 */
[----:B------:R-:W-:Y:S01]  /*5d30*/  F2FP.BF16.F32.PACK_AB R61, RZ, R61 ;  /* 0x0000003dff3d723e */ /* 0x000fe200000010ff */
[----:B0-----:R-:W-:Y:S01]  /*5d40*/  @P4 IMAD.MOV.U32 R4, RZ, RZ, R8 ;  /* 0x000000ffff044224 */ /* 0x001fe200078e0008 */
[----:B------:R-:W-:Y:S01]  /*5d50*/  F2FP.BF16.F32.PACK_AB R62, RZ, R62 ;  /* 0x0000003eff3e723e */ /* 0x000fe200000010ff */
[----:B------:R-:W-:Y:S01]  /*5d60*/  @P4 IMAD.MOV.U32 R5, RZ, RZ, R9 ;  /* 0x000000ffff054224 */ /* 0x000fe200078e0009 */
[----:B------:R-:W-:Y:S01]  /*5d70*/  F2FP.BF16.F32.PACK_AB R63, RZ, R63 ;  /* 0x0000003fff3f723e */ /* 0x000fe200000010ff */
[-C--:B------:R-:W-:Y:S01]  /*5d80*/  FMUL R67, R67, R19.reuse ;  /* 0x0000001343437220 */ /* 0x080fe20000400000 */
[----:B------:R-:W-:Y:S01]  /*5d90*/  F2FP.BF16.F32.PACK_AB R64, RZ, R64 ;  /* 0x00000040ff40723e */ /* 0x000fe200000010ff */
[-C--:B------:R-:W-:Y:S01]  /*5da0*/  FMUL R68, R68, R19.reuse ;  /* 0x0000001344447220 */ /* 0x080fe20000400000 */
[----:B------:R0:W-:Y:S01]  /*5db0*/  @P4 STG.E.U16 desc[UR38][R4.64+0x12], R77 ;  /* 0x0000124d04004986 */ /* 0x0001e2000c101526 */
[----:B------:R-:W-:Y:S01]  /*5dc0*/  ISETP.GT.AND P4, PT, R0, 0x11, P1 ;  /* 0x000000110000780c */ /* 0x000fe20000f84270 */
[----:B------:R-:W-:Y:S01]  /*5dd0*/  FMUL R69, R69, R19 ;  /* 0x0000001345457220 */ /* 0x000fe20000400000 */
[----:B------:R-:W-:Y:S01]  /*5de0*/  F2FP.BF16.F32.PACK_AB R65, RZ, R65 ;  /* 0x00000041ff41723e */ /* 0x000fe200000010ff */
        /* <DEDUP_REMOVED lines=8> */
[--C-:B0-----:R-:W-:Y:S01]  /*5e70*/  @P2 IMAD.MOV.U32 R4, RZ, RZ, R12.reuse ;  /* 0x000000ffff042224 */ /* 0x101fe200078e000c */
[----:B------:R-:W-:Y:S01]  /*5e80*/  F2FP.BF16.F32.PACK_AB R70, RZ, R70 ;  /* 0x00000046ff46723e */ /* 0x000fe200000010ff */
[--C-:B------:R-:W-:Y:S01]  /*5e90*/  @P2 IMAD.MOV.U32 R5, RZ, RZ, R13.reuse ;  /* 0x000000ffff052224 */ /* 0x100fe200078e000d */
        /* <DEDUP_REMOVED lines=37> */
[----:B------:R-:W-:-:S02]  /*60f0*/  @P5 IMAD.MOV.U32 R5, RZ, RZ, R9 ;  /* 0x000000ffff055224 */ /* 0x000fc400078e0009 */
[-C--:B------:R-:W-:Y:S01]  /*6100*/  FMUL R55, R55, R19.reuse ;  /* 0x0000001337377220 */ /* 0x080fe20000400000 */
[----:B------:R-:W-:Y:S01]  /*6110*/  F2FP.BF16.F32.PACK_AB R24, RZ, R24 ;  /* 0x00000018ff18723e */ /* 0x000fe200000010ff */
[-C--:B------:R-:W-:Y:S01]  /*6120*/  FMUL R25, R25, R19.reuse ;  /* 0x0000001319197220 */ /* 0x080fe20000400000 */
[-C--:B------:R-:W-:Y:S01]  /*6130*/  FMUL R26, R26, R19.reuse ;  /* 0x000000131a1a7220 */ /* 0x080fe20000400000 */
[----:B------:R0:W-:Y:S01]  /*6140*/  @P5 STG.E.U16 desc[UR38][R4.64+0x20], R80 ;  /* 0x0000205004005986 */ /* 0x0001e2000c101526 */
[----:B------:R-:W-:Y:S01]  /*6150*/  IADD3 R14, P5, R8, R100, RZ ;  /* 0x00000064080e7210 */ /* 0x000fe20007fbe0ff */
[----:B------:R-:W-:Y:S01]  /*6160*/  FMUL R27, R27, R19 ;  /* 0x000000131b1b7220 */ /* 0x000fe20000400000 */
[----:B------:R-:W-:Y:S01]  /*6170*/  F2FP.BF16.F32.PACK_AB R55, RZ, R55 ;  /* 0x00000037ff37723e */ /* 0x000fe200000010ff */
[----:B------:R-:W-:Y:S01]  /*6180*/  FMUL R28, R28, R19 ;  /* 0x000000131c1c7220 */ /* 0x000fe20000400000 */
[----:B------:R-:W-:Y:S01]  /*6190*/  F2FP.BF16.F32.PACK_AB R25, RZ, R25 ;  /* 0x00000019ff19723e */ /* 0x000fe200000010ff */
[----:B------:R-:W-:Y:S01]  /*61a0*/  IMAD.X R15, R9, 0x1, R93, P5 ;  /* 0x00000001090f7824 */ /* 0x000fe200028e065d */
[----:B------:R-:W-:Y:S01]  /*61b0*/  F2FP.BF16.F32.PACK_AB R26, RZ, R26 ;  /* 0x0000001aff1a723e */ /* 0x000fe200000010ff */
[----:B------:R-:W-:Y:S01]  /*61c0*/  FMUL R29, R29, R19 ;  /* 0x000000131d1d7220 */ /* 0x000fe20000400000 */
[----:B------:R-:W-:Y:S01]  /*61d0*/  F2FP.BF16.F32.PACK_AB R27, RZ, R27 ;  /* 0x0000001bff1b723e */ /* 0x000fe200000010ff */
[----:B------:R-:W-:Y:S01]  /*61e0*/  FMUL R30, R30, R19 ;  /* 0x000000131e1e7220 */ /* 0x000fe20000400000 */
[----:B------:R-:W-:Y:S01]  /*61f0*/  F2FP.BF16.F32.PACK_AB R28, RZ, R28 ;  /* 0x0000001cff1c723e */ /* 0x000fe200000010ff */
[----:B0-----:R-:W-:-:S02]  /*6200*/  @P4 IMAD.MOV.U32 R4, RZ, RZ, R8 ;  /* 0x000000ffff044224 */ /* 0x001fc400078e0008 */
[----:B------:R-:W-:Y:S01]  /*6210*/  FMUL R31, R31, R19 ;  /* 0x000000131f1f7220 */ /* 0x000fe20000400000 */
[----:B------:R-:W-:Y:S01]  /*6220*/  @P4 IMAD.MOV.U32 R5, RZ, RZ, R9 ;  /* 0x000000ffff054224 */ /* 0x000fe200078e0009 */
[----:B------:R-:W-:Y:S01]  /*6230*/  F2FP.BF16.F32.PACK_AB R29, RZ, R29 ;  /* 0x0000001dff1d723e */ /* 0x000fe200000010ff */
[-C--:B------:R-:W-:Y:S01]  /*6240*/  FMUL R32, R32, R19.reuse ;  /* 0x0000001320207220 */ /* 0x080fe20000400000 */
[----:B------:R-:W-:Y:S01]  /*6250*/  F2FP.BF16.F32.PACK_AB R30, RZ, R30 ;  /* 0x0000001eff1e723e */ /* 0x000fe200000010ff */
[-C--:B------:R-:W-:Y:S01]  /*6260*/  FMUL R33, R33, R19.reuse ;  /* 0x0000001321217220 */ /* 0x080fe20000400000 */
[----:B------:R0:W-:Y:S01]  /*6270*/  @P4 STG.E.U16 desc[UR38][R4.64+0x22], R81 ;  /* 0x0000225104004986 */ /* 0x0001e2000c101526 */
[----:B------:R-:W-:Y:S01]  /*6280*/  ISETP.GT.AND P4, PT, R0, 0x18, P1 ;  /* 0x000000180000780c */ /* 0x000fe20000f84270 */
[-C--:B------:R-:W-:Y:S01]  /*6290*/  FMUL R34, R34, R19.reuse ;  /* 0x0000001322227220 */ /* 0x080fe20000400000 */
[----:B------:R-:W-:Y:S01]  /*62a0*/  ISETP.GT.AND P1, PT, R0, 0x19, P1 ;  /* 0x000000190000780c */ /* 0x000fe20000f24270 */
        /* <DEDUP_REMOVED lines=12> */
[----:B------:R-:W-:-:S02]  /*6370*/  @P1 IMAD.MOV.U32 R6, RZ, RZ, R8 ;  /* 0x000000ffff061224 */ /* 0x000fc400078e0008 */
[----:B------:R-:W-:Y:S01]  /*6380*/  FMUL R39, R39, R19 ;  /* 0x0000001327277220 */ /* 0x000fe20000400000 */
[----:B------:R-:W-:Y:S01]  /*6390*/  @P1 IMAD.MOV.U32 R7, RZ, RZ, R9 ;  /* 0x000000ffff071224 */ /* 0x000fe200078e0009 */
[----:B------:R0:W-:Y:S01]  /*63a0*/  @P2 STG.E.U16 desc[UR38][R4.64+0x20], R82 ;  /* 0x0000205204002986 */ /* 0x0001e2000c101526 */
[C---:B------:R-:W-:Y:S02]  /*63b0*/  ISETP.GT.AND P2, PT, R0.reuse, 0x18, P0 ;  /* 0x000000180000780c */ /* 0x040fe40000744270 */
[----:B------:R-:W-:Y:S02]  /*63c0*/  ISETP.GT.AND P0, PT, R0, 0x19, P0 ;  /* 0x000000190000780c */ /* 0x000fe40000704270 */
[----:B------:R-:W-:Y:S02]  /*63d0*/  F2FP.BF16.F32.PACK_AB R37, RZ, R37 ;  /* 0x00000025ff25723e */ /* 0x000fe400000010ff */
[----:B------:R-:W-:Y:S02]  /*63e0*/  F2FP.BF16.F32.PACK_AB R38, RZ, R38 ;  /* 0x00000026ff26723e */ /* 0x000fe400000010ff */
[----:B------:R-:W-:Y:S01]  /*63f0*/  F2FP.BF16.F32.PACK_AB R39, RZ, R39 ;  /* 0x00000027ff27723e */ /* 0x000fe200000010ff */
[----:B0-----:R-:W-:-:S02]  /*6400*/  @P3 IMAD.MOV.U32 R4, RZ, RZ, R12 ;  /* 0x000000ffff043224 */ /* 0x001fc400078e000c */
[----:B------:R-:W-:-:S05]  /*6410*/  @P3 IMAD.MOV.U32 R5, RZ, RZ, R13 ;  /* 0x000000ffff053224 */ /* 0x000fca00078e000d */
[----:B------:R0:W-:Y:S02]  /*6420*/  @P3 STG.E.U16 desc[UR38][R4.64+0x22], R83 ;  /* 0x0000225304003986 */ /* 0x0001e4000c101526 */
[----:B0-----:R-:W-:Y:S02]  /*6430*/  @P4 IMAD.MOV.U32 R4, RZ, RZ, R8 ;  /* 0x000000ffff044224 */ /* 0x001fe400078e0008 */
[----:B------:R-:W-:-:S05]  /*6440*/  @P4 IMAD.MOV.U32 R5, RZ, RZ, R9 ;  /* 0x000000ffff054224 */ /* 0x000fca00078e0009 */
[----:B------:R0:W-:Y:S04]  /*6450*/  @P4 STG.E.U16 desc[UR38][R4.64+0x30], R84 ;  /* 0x0000305404004986 */ /* 0x0001e8000c101526 */
[----:B------:R1:W-:Y:S01]  /*6460*/  @P1 STG.E.U16 desc[UR38][R6.64+0x32], R85 ;  /* 0x0000325506001986 */ /* 0x0003e2000c101526 */
[----:B------:R-:W-:-:S04]  /*6470*/  ISETP.GT.AND P1, PT, R3, 0x80, PT ;  /* 0x000000800300780c */ /* 0x000fc80003f24270 */
[----:B------:R-:W-:Y:S02]  /*6480*/  ISETP.GT.AND P3, PT, R0, RZ, P1 ;  /* 0x000000ff0000720c */ /* 0x000fe40000f64270 */
[----:B0-----:R-:W-:Y:S01]  /*6490*/  IADD3 R4, P4, R8, R91, RZ ;  /* 0x0000005b08047210 */ /* 0x001fe20007f9e0ff */
[----:B-1----:R-:W-:Y:S02]  /*64a0*/  @P2 IMAD.MOV.U32 R6, RZ, RZ, R12 ;  /* 0x000000ffff062224 */ /* 0x002fe400078e000c */
[----:B------:R-:W-:Y:S02]  /*64b0*/  @P2 IMAD.MOV.U32 R7, RZ, RZ, R13 ;  /* 0x000000ffff072224 */ /* 0x000fe400078e000d */
[----:B------:R-:W-:Y:S01]  /*64c0*/  IMAD.X R5, R9, 0x1, R93, P4 ;  /* 0x0000000109057824 */ /* 0x000fe200020e065d */
[----:B------:R-:W-:Y:S02]  /*64d0*/  IADD3 R20, P4, R12, R100, RZ ;  /* 0x000000640c147210 */ /* 0x000fe40007f9e0ff */
[----:B------:R0:W-:Y:S01]  /*64e0*/  @P2 STG.E.U16 desc[UR38][R6.64+0x30], R86 ;  /* 0x0000305606002986 */ /* 0x0001e2000c101526 */
[----:B------:R-:W-:-:S02]  /*64f0*/  ISETP.GT.AND P2, PT, R0, 0x1, P1 ;  /* 0x000000010000780c */ /* 0x000fc40000f44270 */
[----:B------:R-:W-:Y:S01]  /*6500*/  IMAD.X R21, R13, 0x1, R93, P4 ;  /* 0x000000010d157824 */ /* 0x000fe200020e065d */
[----:B------:R-:W-:Y:S01]  /*6510*/  @P0 STG.E.U16 desc[UR38][R12.64+0x32], R87 ;  /* 0x000032570c000986 */ /* 0x000fe2000c101526 */
[----:B------:R-:W-:-:S03]  /*6520*/  ISETP.GT.AND P0, PT, R3, 0x88, PT ;  /* 0x000000880300780c */ /* 0x000fc60003f04270 */
[----:B------:R-:W-:Y:S01]  /*6530*/  @P3 STG.E.U16 desc[UR38][R4.64], R56 ;  /* 0x0000003804003986 */ /* 0x000fe2000c101526 */
[----:B------:R-:W-:Y:S02]  /*6540*/  ISETP.GT.AND P3, PT, R0, 0x1, P0 ;  /* 0x000000010000780c */ /* 0x000fe40000764270 */
[----:B0-----:R-:W-:-:S03]  /*6550*/  IADD3 R6, P5, R12, R91, RZ ;  /* 0x0000005b0c067210 */ /* 0x001fc60007fbe0ff */
[----:B------:R0:W-:Y:S01]  /*6560*/  @P2 STG.E.U16 desc[UR38][R14.64], R57 ;  /* 0x000000390e002986 */ /* 0x0001e2000c101526 */
[C---:B------:R-:W-:Y:S01]  /*6570*/  ISETP.GT.AND P2, PT, R0.reuse, RZ, P0 ;  /* 0x000000ff0000720c */ /* 0x040fe20000744270 */
[----:B------:R-:W-:Y:S01]  /*6580*/  IMAD.X R7, R13, 0x1, R93, P5 ;  /* 0x000000010d077824 */ /* 0x000fe200028e065d */
[----:B------:R-:W-:Y:S02]  /*6590*/  ISETP.GT.AND P5, PT, R0, 0x8, P1 ;  /* 0x000000080000780c */ /* 0x000fe40000fa4270 */
[----:B0-----:R-:W-:-:S09]  /*65a0*/  IADD3 R14, P4, R8, R101, RZ ;  /* 0x00000065080e7210 */ /* 0x001fd20007f9e0ff */
[----:B------:R-:W-:Y:S01]  /*65b0*/  @P2 STG.E.U16 desc[UR38][R6.64], R11 ;  /* 0x0000000b06002986 */ /* 0x000fe2000c101526 */
[----:B------:R-:W-:Y:S01]  /*65c0*/  ISETP.GT.AND P2, PT, R0, 0x8, P0 ;  /* 0x000000080000780c */ /* 0x000fe20000744270 */
[----:B------:R-:W-:Y:S01]  /*65d0*/  IMAD.X R15, R9, 0x1, R93, P4 ;  /* 0x00000001090f7824 */ /* 0x000fe200020e065d */
[----:B------:R-:W-:Y:S01]  /*65e0*/  IADD3 R56, P4, R8, R102, RZ ;  /* 0x0000006608387210 */ /* 0x000fe20007f9e0ff */
[----:B------:R0:W-:Y:S01]  /*65f0*/  @P3 STG.E.U16 desc[UR38][R20.64], R59 ;  /* 0x0000003b14003986 */ /* 0x0001e2000c101526 */
[----:B------:R-:W-:-:S03]  /*6600*/  ISETP.GT.AND P3, PT, R0, 0x9, P1 ;  /* 0x000000090000780c */ /* 0x000fc60000f64270 */
[----:B------:R1:W-:Y:S01]  /*6610*/  @P5 STG.E.U16 desc[UR38][R14.64], R60 ;  /* 0x0000003c0e005986 */ /* 0x0003e2000c101526 */
[----:B------:R-:W-:Y:S01]  /*6620*/  IADD3 R58, P5, R12, R101, RZ ;  /* 0x000000650c3a7210 */ /* 0x000fe20007fbe0ff */
[----:B------:R-:W-:Y:S01]  /*6630*/  IMAD.X R57, R9, 0x1, R93, P4 ;  /* 0x0000000109397824 */ /* 0x000fe200020e065d */
[----:B------:R-:W-:-:S03]  /*6640*/  ISETP.GT.AND P4, PT, R0, 0x9, P0 ;  /* 0x000000090000780c */ /* 0x000fc60000784270 */
[----:B0-----:R-:W-:-:S04]  /*6650*/  IMAD.X R59, R13, 0x1, R93, P5 ;  /* 0x000000010d3b7824 */ /* 0x001fc800028e065d */
[----:B------:R0:W-:Y:S01]  /*6660*/  @P3 STG.E.U16 desc[UR38][R56.64], R61 ;  /* 0x0000003d38003986 */ /* 0x0001e2000c101526 */
[----:B------:R-:W-:Y:S02]  /*6670*/  ISETP.GT.AND P3, PT, R0, 0x11, P1 ;  /* 0x000000110000780c */ /* 0x000fe40000f64270 */
[----:B-1----:R-:W-:Y:S01]  /*6680*/  IADD3 R14, P5, R12, R102, RZ ;  /* 0x000000660c0e7210 */ /* 0x002fe20007fbe0ff */
[----:B------:R-:W-:Y:S01]  /*6690*/  @P2 STG.E.U16 desc[UR38][R58.64], R62 ;  /* 0x0000003e3a002986 */ /* 0x000fe2000c101526 */
[----:B------:R-:W-:-:S03]  /*66a0*/  ISETP.GT.AND P2, PT, R0, 0x10, P1 ;  /* 0x000000100000780c */ /* 0x000fc60000f44270 */
[----:B------:R-:W-:Y:S01]  /*66b0*/  IMAD.X R15, R13, 0x1, R93, P5 ;  /* 0x000000010d0f7824 */ /* 0x000fe200028e065d */
[----:B------:R-:W-:-:S04]  /*66c0*/  IADD3 R20, P5, R8, R103, RZ ;  /* 0x0000006708147210 */ /* 0x000fc80007fbe0ff */
[----:B------:R1:W-:Y:S01]  /*66d0*/  @P4 STG.E.U16 desc[UR38][R14.64], R63 ;  /* 0x0000003f0e004986 */ /* 0x0003e2000c101526 */
[----:B------:R-:W-:Y:S01]  /*66e0*/  IADD3 R60, P4, R8, R104, RZ ;  /* 0x00000068083c7210 */ /* 0x000fe20007f9e0ff */
[----:B------:R-:W-:Y:S01]  /*66f0*/  IMAD.X R21, R9, 0x1, R93, P5 ;  /* 0x0000000109157824 */ /* 0x000fe200028e065d */
[----:B------:R-:W-:-:S03]  /*6700*/  ISETP.GT.AND P5, PT, R0, 0x10, P0 ;  /* 0x000000100000780c */ /* 0x000fc600007a4270 */
[----:B0-----:R-:W-:Y:S01]  /*6710*/  IMAD.X R61, R9, 0x1, R93, P4 ;  /* 0x00000001093d7824 */ /* 0x001fe200020e065d */
[----:B------:R0:W-:Y:S01]  /*6720*/  @P2 STG.E.U16 desc[UR38][R20.64], R64 ;  /* 0x0000004014002986 */ /* 0x0001e2000c101526 */
[C---:B------:R-:W-:Y:S02]  /*6730*/  ISETP.GT.AND P2, PT, R0.reuse, 0x18, P1 ;  /* 0x000000180000780c */ /* 0x040fe40000f44270 */
[----:B------:R-:W-:Y:S01]  /*6740*/  ISETP.GT.AND P1, PT, R0, 0x19, P1 ;  /* 0x000000190000780c */ /* 0x000fe20000f24270 */
[----:B------:R-:W-:Y:S01]  /*6750*/  @P3 STG.E.U16 desc[UR38][R60.64], R65 ;  /* 0x000000413c003986 */ /* 0x000fe2000c101526 */
[----:B-1----:R-:W-:Y:S02]  /*6760*/  IADD3 R14, P4, R12, R103, RZ ;  /* 0x000000670c0e7210 */ /* 0x002fe40007f9e0ff */
[----:B------:R-:W-:-:S03]  /*6770*/  ISETP.GT.AND P3, PT, R0, 0x11, P0 ;  /* 0x000000110000780c */ /* 0x000fc60000764270 */
[----:B------:R-:W-:Y:S01]  /*6780*/  IMAD.X R15, R13, 0x1, R93, P4 ;  /* 0x000000010d0f7824 */ /* 0x000fe200020e065d */
[----:B------:R-:W-:-:S04]  /*6790*/  IADD3 R56, P4, R12, R104, RZ ;  /* 0x000000680c387210 */ /* 0x000fc80007f9e0ff */
[----:B------:R1:W-:Y:S01]  /*67a0*/  @P5 STG.E.U16 desc[UR38][R14.64], R66 ;  /* 0x000000420e005986 */ /* 0x0003e2000c101526 */
[C---:B0-----:R-:W-:Y:S01]  /*67b0*/  IADD3 R20, P5, R8.reuse, R105, RZ ;  /* 0x0000006908147210 */ /* 0x041fe20007fbe0ff */
[----:B------:R-:W-:Y:S01]  /*67c0*/  IMAD.X R57, R13, 0x1, R93, P4 ;  /* 0x000000010d397824 */ /* 0x000fe200020e065d */
[----:B------:R-:W-:-:S03]  /*67d0*/  IADD3 R8, P4, R8, R106, RZ ;  /* 0x0000006a08087210 */ /* 0x000fc60007f9e0ff */
[C-C-:B------:R-:W-:Y:S01]  /*67e0*/  IMAD.X R21, R9.reuse, 0x1, R93.reuse, P5 ;  /* 0x0000000109157824 */ /* 0x140fe200028e065d */
[----:B------:R-:W-:Y:S01]  /*67f0*/  @P3 STG.E.U16 desc[UR38][R56.64], R67 ;  /* 0x0000004338003986 */ /* 0x000fe2000c101526 */
[--C-:B------:R-:W-:Y:S01]  /*6800*/  IMAD.X R9, R9, 0x1, R93.reuse, P4 ;  /* 0x0000000109097824 */ /* 0x100fe200020e065d */
[----:B------:R-:W-:Y:S02]  /*6810*/  ISETP.GT.AND P3, PT, R3, 0x100, PT ;  /* 0x000001000300780c */ /* 0x000fe40003f64270 */
[----:B------:R-:W-:Y:S01]  /*6820*/  @P2 STG.E.U16 desc[UR38][R20.64], R68 ;  /* 0x0000004414002986 */ /* 0x000fe2000c101526 */
[C---:B-1----:R-:W-:Y:S02]  /*6830*/  IADD3 R14, P2, R12.reuse, R105, RZ ;  /* 0x000000690c0e7210 */ /* 0x042fe40007f5e0ff */
[----:B------:R-:W-:Y:S01]  /*6840*/  IADD3 R12, P5, R12, R106, RZ ;  /* 0x0000006a0c0c7210 */ /* 0x000fe20007fbe0ff */
[----:B------:R0:W-:Y:S01]  /*6850*/  @P1 STG.E.U16 desc[UR38][R8.64], R69 ;  /* 0x0000004508001986 */ /* 0x0001e2000c101526 */
[C---:B------:R-:W-:Y:S01]  /*6860*/  ISETP.GT.AND P1, PT, R0.reuse, 0x18, P0 ;  /* 0x000000180000780c */ /* 0x040fe20000724270 */
[C-C-:B------:R-:W-:Y:S01]  /*6870*/  IMAD.X R15, R13.reuse, 0x1, R93.reuse, P2 ;  /* 0x000000010d0f7824 */ /* 0x140fe200010e065d */
[C---:B------:R-:W-:Y:S01]  /*6880*/  ISETP.GT.AND P0, PT, R0.reuse, 0x19, P0 ;  /* 0x000000190000780c */ /* 0x040fe20000704270 */
[----:B------:R-:W-:Y:S01]  /*6890*/  IMAD.X R13, R13, 0x1, R93, P5 ;  /* 0x000000010d0d7824 */ /* 0x000fe200028e065d */
[----:B------:R-:W-:-:S02]  /*68a0*/  ISETP.GT.AND P4, PT, R0, RZ, P3 ;  /* 0x000000ff0000720c */ /* 0x000fc40001f84270 */
[----:B------:R-:W-:-:S07]  /*68b0*/  ISETP.GT.AND P2, PT, R3, 0x108, PT ;  /* 0x000001080300780c */ /* 0x000fce0003f44270 */
[----:B------:R1:W-:Y:S01]  /*68c0*/  @P1 STG.E.U16 desc[UR38][R14.64], R70 ;  /* 0x000000460e001986 */ /* 0x0003e2000c101526 */
[----:B0-----:R-:W-:-:S03]  /*68d0*/  IADD3 R8, P1, R4, R91, RZ ;  /* 0x0000005b04087210 */ /* 0x001fc60007f3e0ff */
[----:B------:R0:W-:Y:S01]  /*68e0*/  @P0 STG.E.U16 desc[UR38][R12.64], R71 ;  /* 0x000000470c000986 */ /* 0x0001e2000c101526 */
[C---:B------:R-:W-:Y:S01]  /*68f0*/  ISETP.GT.AND P0, PT, R0.reuse, 0x1, P3 ;  /* 0x000000010000780c */ /* 0x040fe20001f04270 */
[----:B------:R-:W-:Y:S01]  /*6900*/  IMAD.X R9, R5, 0x1, R93, P1 ;  /* 0x0000000105097824 */ /* 0x000fe200008e065d */
[----:B------:R-:W-:-:S04]  /*6910*/  ISETP.GT.AND P1, PT, R0, RZ, P2 ;  /* 0x000000ff0000720c */ /* 0x000fc80001724270 */
[----:B------:R2:W-:Y:S01]  /*6920*/  @P4 STG.E.U16 desc[UR38][R8.64], R40 ;  /* 0x0000002808004986 */ /* 0x0005e2000c101526 */
[----:B-1----:R-:W-:Y:S02]  /*6930*/  IADD3 R14, P4, R4, R100, RZ ;  /* 0x00000064040e7210 */ /* 0x002fe40007f9e0ff */
[----:B0-----:R-:W-:-:S03]  /*6940*/  IADD3 R12, P5, R6, R91, RZ ;  /* 0x0000005b060c7210 */ /* 0x001fc60007fbe0ff */
[--C-:B------:R-:W-:Y:S01]  /*6950*/  IMAD.X R15, R5, 0x1, R93.reuse, P4 ;  /* 0x00000001050f7824 */ /* 0x100fe200020e065d */
[----:B------:R-:W-:Y:S01]  /*6960*/  ISETP.GT.AND P4, PT, R0, 0x1, P2 ;  /* 0x000000010000780c */ /* 0x000fe20001784270 */
[----:B------:R-:W-:-:S03]  /*6970*/  IMAD.X R13, R7, 0x1, R93, P5 ;  /* 0x00000001070d7824 */ /* 0x000fc600028e065d */
[----:B------:R0:W-:Y:S01]  /*6980*/  @P0 STG.E.U16 desc[UR38][R14.64], R41 ;  /* 0x000000290e000986 */ /* 0x0001e2000c101526 */
[----:B------:R-:W-:Y:S02]  /*6990*/  IADD3 R20, P0, R6, R100, RZ ;  /* 0x0000006406147210 */ /* 0x000fe40007f1e0ff */
[----:B--2---:R-:W-:Y:S01]  /*69a0*/  IADD3 R40, P5, R4, R102, RZ ;  /* 0x0000006604287210 */ /* 0x004fe20007fbe0ff */
[----:B------:R-:W-:Y:S02]  /*69b0*/  @P1 STG.E.U16 desc[UR38][R12.64], R42 ;  /* 0x0000002a0c001986 */ /* 0x000fe4000c101526 */
[----:B------:R-:W-:Y:S01]  /*69c0*/  IMAD.X R21, R7, 0x1, R93, P0 ;  /* 0x0000000107157824 */ /* 0x000fe200000e065d */
[----:B------:R-:W-:-:S04]  /*69d0*/  ISETP.GT.AND P0, PT, R0, 0x8, P3 ;  /* 0x000000080000780c */ /* 0x000fc80001f04270 */
[----:B------:R1:W-:Y:S01]  /*69e0*/  @P4 STG.E.U16 desc[UR38][R20.64], R43 ;  /* 0x0000002b14004986 */ /* 0x0003e2000c101526 */
[----:B0-----:R-:W-:Y:S01]  /*69f0*/  IADD3 R14, P1, R4, R101, RZ ;  /* 0x00000065040e7210 */ /* 0x001fe20007f3e0ff */
[----:B------:R-:W-:Y:S01]  /*6a00*/  IMAD.X R41, R5, 0x1, R93, P5 ;  /* 0x0000000105297824 */ /* 0x000fe200028e065d */
[----:B------:R-:W-:-:S03]  /*6a10*/  ISETP.GT.AND P4, PT, R0, 0x9, P3 ;  /* 0x000000090000780c */ /* 0x000fc60001f84270 */
[----:B------:R-:W-:Y:S01]  /*6a20*/  IMAD.X R15, R5, 0x1, R93, P1 ;  /* 0x00000001050f7824 */ /* 0x000fe200008e065d */
[----:B------:R-:W-:-:S04]  /*6a30*/  ISETP.GT.AND P1, PT, R0, 0x8, P2 ;  /* 0x000000080000780c */ /* 0x000fc80001724270 */
[----:B------:R0:W-:Y:S01]  /*6a40*/  @P0 STG.E.U16 desc[UR38][R14.64], R44 ;  /* 0x0000002c0e000986 */ /* 0x0001e2000c101526 */
[----:B-1----:R-:W-:-:S04]  /*6a50*/  IADD3 R20, P0, R6, R101, RZ ;  /* 0x0000006506147210 */ /* 0x002fc80007f1e0ff */
[----:B------:R1:W-:Y:S01]  /*6a60*/  @P4 STG.E.U16 desc[UR38][R40.64], R45 ;  /* 0x0000002d28004986 */ /* 0x0003e2000c101526 */
[----:B------:R-:W-:Y:S01]  /*6a70*/  IMAD.X R21, R7, 0x1, R93, P0 ;  /* 0x0000000107157824 */ /* 0x000fe200000e065d */
[C---:B------:R-:W-:Y:S02]  /*6a80*/  ISETP.GT.AND P0, PT, R0.reuse, 0x9, P2 ;  /* 0x000000090000780c */ /* 0x040fe40001704270 */
[----:B------:R-:W-:Y:S02]  /*6a90*/  ISETP.GT.AND P4, PT, R0, 0x10, P3 ;  /* 0x000000100000780c */ /* 0x000fe40001f84270 */
[----:B------:R2:W-:Y:S01]  /*6aa0*/  @P1 STG.E.U16 desc[UR38][R20.64], R46 ;  /* 0x0000002e14001986 */ /* 0x0005e2000c101526 */
[----:B0-----:R-:W-:-:S05]  /*6ab0*/  IADD3 R14, P1, R6, R102, RZ ;  /* 0x00000066060e7210 */ /* 0x001fca0007f3e0ff */
[--C-:B------:R-:W-:Y:S01]  /*6ac0*/  IMAD.X R15, R7, 0x1, R93.reuse, P1 ;  /* 0x00000001070f7824 */ /* 0x100fe200008e065d */
[----:B-1----:R-:W-:Y:S02]  /*6ad0*/  IADD3 R40, P5, R4, R103, RZ ;  /* 0x0000006704287210 */ /* 0x002fe40007fbe0ff */
[----:B------:R-:W-:Y:S02]  /*6ae0*/  ISETP.GT.AND P1, PT, R0, 0x11, P3 ;  /* 0x000000110000780c */ /* 0x000fe40001f24270 */
[----:B------:R0:W-:Y:S01]  /*6af0*/  @P0 STG.E.U16 desc[UR38][R14.64], R47 ;  /* 0x0000002f0e000986 */ /* 0x0001e2000c101526 */
[----:B------:R-:W-:Y:S01]  /*6b00*/  IMAD.X R41, R5, 0x1, R93, P5 ;  /* 0x0000000105297824 */ /* 0x000fe200028e065d */
[----:B--2---:R-:W-:-:S04]  /*6b10*/  IADD3 R20, P0, R4, R104, RZ ;  /* 0x0000006804147210 */ /* 0x004fc80007f1e0ff */
[----:B------:R1:W-:Y:S01]  /*6b20*/  @P4 STG.E.U16 desc[UR38][R40.64], R48 ;  /* 0x0000003028004986 */ /* 0x0003e2000c101526 */
[--C-:B------:R-:W-:Y:S01]  /*6b30*/  IMAD.X R21, R5, 0x1, R93.reuse, P0 ;  /* 0x0000000105157824 */ /* 0x100fe200000e065d */
[----:B------:R-:W-:Y:S02]  /*6b40*/  ISETP.GT.AND P0, PT, R0, 0x10, P2 ;  /* 0x000000100000780c */ /* 0x000fe40001704270 */
[----:B0-----:R-:W-:Y:S02]  /*6b50*/  IADD3 R14, P4, R6, R103, RZ ;  /* 0x00000067060e7210 */ /* 0x001fe40007f9e0ff */
[----:B------:R0:W-:Y:S01]  /*6b60*/  @P1 STG.E.U16 desc[UR38][R20.64], R49 ;  /* 0x0000003114001986 */ /* 0x0001e2000c101526 */
[----:B------:R-:W-:Y:S02]  /*6b70*/  ISETP.GT.AND P1, PT, R0, 0x11, P2 ;  /* 0x000000110000780c */ /* 0x000fe40001724270 */
[----:B------:R-:W-:Y:S01]  /*6b80*/  IMAD.X R15, R7, 0x1, R93, P4 ;  /* 0x00000001070f7824 */ /* 0x000fe200020e065d */
[----:B-1----:R-:W-:-:S02]  /*6b90*/  IADD3 R40, P5, R6, R104, RZ ;  /* 0x0000006806287210 */ /* 0x002fc40007fbe0ff */
[C---:B------:R-:W-:Y:S02]  /*6ba0*/  ISETP.GT.AND P4, PT, R0.reuse, 0x18, P3 ;  /* 0x000000180000780c */ /* 0x040fe40001f84270 */
[----:B------:R-:W-:Y:S01]  /*6bb0*/  ISETP.GT.AND P3, PT, R0, 0x19, P3 ;  /* 0x000000190000780c */ /* 0x000fe20001f64270 */
[--C-:B------:R-:W-:Y:S01]  /*6bc0*/  IMAD.X R41, R7, 0x1, R93.reuse, P5 ;  /* 0x0000000107297824 */ /* 0x100fe200028e065d */
[----:B------:R1:W-:Y:S01]  /*6bd0*/  @P0 STG.E.U16 desc[UR38][R14.64], R50 ;  /* 0x000000320e000986 */ /* 0x0003e2000c101526 */
[C---:B0-----:R-:W-:Y:S02]  /*6be0*/  IADD3 R20, P5, R4.reuse, R105, RZ ;  /* 0x0000006904147210 */ /* 0x041fe40007fbe0ff */
[C---:B------:R-:W-:Y:S01]  /*6bf0*/  ISETP.GT.AND P0, PT, R3.reuse, 0x188, PT ;  /* 0x000001880300780c */ /* 0x040fe20003f04270 */
[----:B------:R-:W-:Y:S01]  /*6c00*/  @P1 STG.E.U16 desc[UR38][R40.64], R51 ;  /* 0x0000003328001986 */ /* 0x000fe2000c101526 */
[----:B------:R-:W-:Y:S01]  /*6c10*/  ISETP.GT.AND P1, PT, R3, 0x180, PT ;  /* 0x000001800300780c */ /* 0x000fe20003f24270 */
[----:B------:R-:W-:Y:S01]  /*6c20*/  IMAD.X R21, R5, 0x1, R93, P5 ;  /* 0x0000000105157824 */ /* 0x000fe200028e065d */
[----:B------:R-:W-:-:S02]  /*6c30*/  IADD3 R4, P5, R4, R106, RZ ;  /* 0x0000006a04047210 */ /* 0x000fc40007fbe0ff */
[----:B------:R-:W-:Y:S02]  /*6c40*/  PRMT R3, R24, 0x7610, R3 ;  /* 0x0000761018037816 */ /* 0x000fe40000000003 */
[----:B------:R0:W-:Y:S01]  /*6c50*/  @P4 STG.E.U16 desc[UR38][R20.64], R52 ;  /* 0x0000003414004986 */ /* 0x0001e2000c101526 */
[----:B------:R-:W-:Y:S01]  /*6c60*/  ISETP.GT.AND P4, PT, R0, 0x18, P2 ;  /* 0x000000180000780c */ /* 0x000fe20001784270 */
[--C-:B------:R-:W-:Y:S01]  /*6c70*/  IMAD.X R5, R5, 0x1, R93.reuse, P5 ;  /* 0x0000000105057824 */ /* 0x100fe200028e065d */
[----:B-1----:R-:W-:Y:S02]  /*6c80*/  IADD3 R14, P5, R6, R105, RZ ;  /* 0x00000069060e7210 */ /* 0x002fe40007fbe0ff */
[----:B------:R-:W-:Y:S02]  /*6c90*/  ISETP.GT.AND P2, PT, R0, 0x19, P2 ;  /* 0x000000190000780c */ /* 0x000fe40001744270 */
[----:B------:R1:W-:Y:S01]  /*6ca0*/  @P3 STG.E.U16 desc[UR38][R4.64], R53 ;  /* 0x0000003504003986 */ /* 0x0003e2000c101526 */
[----:B------:R-:W-:Y:S01]  /*6cb0*/  IMAD.X R15, R7, 0x1, R93, P5 ;  /* 0x00000001070f7824 */ /* 0x000fe200028e065d */
[----:B------:R-:W-:-:S02]  /*6cc0*/  IADD3 R6, P3, R6, R106, RZ ;  /* 0x0000006a06067210 */ /* 0x000fc40007f7e0ff */
[----:B0-----:R-:W-:-:S03]  /*6cd0*/  IADD3 R20, P5, R8, R91, RZ ;  /* 0x0000005b08147210 */ /* 0x001fc60007fbe0ff */
[----:B------:R0:W-:Y:S01]  /*6ce0*/  @P4 STG.E.U16 desc[UR38][R14.64], R54 ;  /* 0x000000360e004986 */ /* 0x0001e2000c101526 */
[C---:B------:R-:W-:Y:S01]  /*6cf0*/  ISETP.GT.AND P4, PT, R0.reuse, RZ, P1 ;  /* 0x000000ff0000720c */ /* 0x040fe20000f84270 */
[--C-:B------:R-:W-:Y:S01]  /*6d00*/  IMAD.X R7, R7, 0x1, R93.reuse, P3 ;  /* 0x0000000107077824 */ /* 0x100fe200018e065d */
[----:B------:R-:W-:Y:S01]  /*6d10*/  ISETP.GT.AND P3, PT, R0, 0x1, P1 ;  /* 0x000000010000780c */ /* 0x000fe20000f64270 */
[C-C-:B------:R-:W-:Y:S01]  /*6d20*/  IMAD.X R21, R9.reuse, 0x1, R93.reuse, P5 ;  /* 0x0000000109157824 */ /* 0x140fe200028e065d */
[----:B-1----:R-:W-:Y:S02]  /*6d30*/  IADD3 R4, P5, R8, R100, RZ ;  /* 0x0000006408047210 */ /* 0x002fe40007fbe0ff */
[----:B------:R-:W-:Y:S01]  /*6d40*/  @P2 STG.E.U16 desc[UR38][R6.64], R55 ;  /* 0x0000003706002986 */ /* 0x000fe2000c101526 */
[----:B------:R-:W-:Y:S02]  /*6d50*/  ISETP.GT.AND P2, PT, R0, RZ, P0 ;  /* 0x000000ff0000720c */ /* 0x000fe40000744270 */
[----:B------:R-:W-:Y:S01]  /*6d60*/  IMAD.X R5, R9, 0x1, R93, P5 ;  /* 0x0000000109057824 */ /* 0x000fe200028e065d */
[----:B0-----:R-:W-:-:S03]  /*6d70*/  IADD3 R14, P5, R12, R91, RZ ;  /* 0x0000005b0c0e7210 */ /* 0x001fc60007fbe0ff */
[----:B------:R-:W-:Y:S01]  /*6d80*/  @P4 STG.E.U16 desc[UR38][R20.64], R3 ;  /* 0x0000000314004986 */ /* 0x000fe2000c101526 */
[----:B------:R-:W-:Y:S01]  /*6d90*/  IADD3 R24, P4, R12, R100, RZ ;  /* 0x000000640c187210 */ /* 0x000fe20007f9e0ff */
[C-C-:B------:R-:W-:Y:S02]  /*6da0*/  IMAD.X R15, R13.reuse, 0x1, R93.reuse, P5 ;  /* 0x000000010d0f7824 */ /* 0x140fe400028e065d */
[----:B------:R0:W-:Y:S01]  /*6db0*/  @P3 STG.E.U16 desc[UR38][R4.64], R25 ;  /* 0x0000001904003986 */ /* 0x0001e2000c101526 */
[C---:B------:R-:W-:Y:S02]  /*6dc0*/  ISETP.GT.AND P3, PT, R0.reuse, 0x1, P0 ;  /* 0x000000010000780c */ /* 0x040fe40000764270 */
[C---:B------:R-:W-:Y:S01]  /*6dd0*/  ISETP.GT.AND P5, PT, R0.reuse, 0x8, P1 ;  /* 0x000000080000780c */ /* 0x040fe20000fa4270 */
[----:B------:R-:W-:Y:S01]  /*6de0*/  @P2 STG.E.U16 desc[UR38][R14.64], R26 ;  /* 0x0000001a0e002986 */ /* 0x000fe2000c101526 */
[----:B------:R-:W-:Y:S01]  /*6df0*/  ISETP.GT.AND P2, PT, R0, 0x8, P0 ;  /* 0x000000080000780c */ /* 0x000fe20000744270 */
[----:B0-----:R-:W-:Y:S01]  /*6e00*/  IMAD.X R25, R13, 0x1, R93, P4 ;  /* 0x000000010d197824 */ /* 0x001fe200020e065d */
[----:B------:R-:W-:-:S07]  /*6e10*/  IADD3 R4, P4, R8, R101, RZ ;  /* 0x0000006508047210 */ /* 0x000fce0007f9e0ff */
[----:B------:R-:W-:Y:S01]  /*6e20*/  @P3 STG.E.U16 desc[UR38][R24.64], R27 ;  /* 0x0000001b18003986 */ /* 0x000fe2000c101526 */
[C-C-:B------:R-:W-:Y:S01]  /*6e30*/  IMAD.X R5, R9.reuse, 0x1, R93.reuse, P4 ;  /* 0x0000000109057824 */ /* 0x140fe200020e065d */
[----:B------:R-:W-:Y:S02]  /*6e40*/  IADD3 R6, P4, R8, R102, RZ ;  /* 0x0000006608067210 */ /* 0x000fe40007f9e0ff */
[----:B------:R-:W-:Y:S02]  /*6e50*/  ISETP.GT.AND P3, PT, R0, 0x9, P1 ;  /* 0x000000090000780c */ /* 0x000fe40000f64270 */
[----:B------:R0:W-:Y:S01]  /*6e60*/  @P5 STG.E.U16 desc[UR38][R4.64], R28 ;  /* 0x0000001c04005986 */ /* 0x0001e2000c101526 */
[----:B------:R-:W-:Y:S01]  /*6e70*/  IADD3 R20, P5, R12, R101, RZ ;  /* 0x000000650c147210 */ /* 0x000fe20007fbe0ff */
[----:B------:R-:W-:Y:S01]  /*6e80*/  IMAD.X R7, R9, 0x1, R93, P4 ;  /* 0x0000000109077824 */ /* 0x000fe200020e065d */
[----:B------:R-:W-:-:S03]  /*6e90*/  ISETP.GT.AND P4, PT, R0, 0x9, P0 ;  /* 0x000000090000780c */ /* 0x000fc60000784270 */
[----:B------:R-:W-:-:S05]  /*6ea0*/  IMAD.X R21, R13, 0x1, R93, P5 ;  /* 0x000000010d157824 */ /* 0x000fca00028e065d */
[----:B------:R-:W-:Y:S01]  /*6eb0*/  @P3 STG.E.U16 desc[UR38][R6.64], R29 ;  /* 0x0000001d06003986 */ /* 0x000fe2000c101526 */
[----:B0-----:R-:W-:Y:S02]  /*6ec0*/  IADD3 R4, P5, R12, R102, RZ ;  /* 0x000000660c047210 */ /* 0x001fe40007fbe0ff */
[C---:B------:R-:W-:Y:S01]  /*6ed0*/  ISETP.GT.AND P3, PT, R0.reuse, 0x11, P1 ;  /* 0x000000110000780c */ /* 0x040fe20000f64270 */
[----:B------:R-:W-:Y:S01]  /*6ee0*/  @P2 STG.E.U16 desc[UR38][R20.64], R30 ;  /* 0x0000001e14002986 */ /* 0x000fe2000c101526 */
[----:B------:R-:W-:Y:S01]  /*6ef0*/  ISETP.GT.AND P2, PT, R0, 0x10, P1 ;  /* 0x000000100000780c */ /* 0x000fe20000f44270 */
[----:B------:R-:W-:Y:S01]  /*6f00*/  IMAD.X R5, R13, 0x1, R93, P5 ;  /* 0x000000010d057824 */ /* 0x000fe200028e065d */
[----:B------:R-:W-:-:S04]  /*6f10*/  IADD3 R14, P5, R8, R103, RZ ;  /* 0x00000067080e7210 */ /* 0x000fc80007fbe0ff */
[----:B------:R0:W-:Y:S01]  /*6f20*/  @P4 STG.E.U16 desc[UR38][R4.64], R31 ;  /* 0x0000001f04004986 */ /* 0x0001e2000c101526 */
[----:B------:R-:W-:Y:S01]  /*6f30*/  IADD3 R24, P4, R8, R104, RZ ;  /* 0x0000006808187210 */ /* 0x000fe20007f9e0ff */
[----:B------:R-:W-:Y:S01]  /*6f40*/  IMAD.X R15, R9, 0x1, R93, P5 ;  /* 0x00000001090f7824 */ /* 0x000fe200028e065d */
[----:B------:R-:W-:-:S03]  /*6f50*/  ISETP.GT.AND P5, PT, R0, 0x10, P0 ;  /* 0x000000100000780c */ /* 0x000fc600007a4270 */
[----:B------:R-:W-:Y:S01]  /*6f60*/  IMAD.X R25, R9, 0x1, R93, P4 ;  /* 0x0000000109197824 */ /* 0x000fe200020e065d */
[----:B------:R-:W-:Y:S01]  /*6f70*/  @P2 STG.E.U16 desc[UR38][R14.64], R32 ;  /* 0x000000200e002986 */ /* 0x000fe2000c101526 */
[----:B------:R-:W-:-:S03]  /*6f80*/  ISETP.GT.AND P2, PT, R0, 0x11, P0 ;  /* 0x000000110000780c */ /* 0x000fc60000744270 */
[----:B------:R-:W-:Y:S01]  /*6f90*/  @P3 STG.E.U16 desc[UR38][R24.64], R33 ;  /* 0x0000002118003986 */ /* 0x000fe2000c101526 */
[----:B0-----:R-:W-:Y:S02]  /*6fa0*/  IADD3 R4, P4, R12, R103, RZ ;  /* 0x000000670c047210 */ /* 0x001fe40007f9e0ff */
[C---:B------:R-:W-:Y:S02]  /*6fb0*/  ISETP.GT.AND P3, PT, R0.reuse, 0x18, P1 ;  /* 0x000000180000780c */ /* 0x040fe40000f64270 */
[----:B------:R-:W-:Y:S01]  /*6fc0*/  ISETP.GT.AND P1, PT, R0, 0x19, P1 ;  /* 0x000000190000780c */ /* 0x000fe20000f24270 */
[----:B------:R-:W-:Y:S01]  /*6fd0*/  IMAD.X R5, R13, 0x1, R93, P4 ;  /* 0x000000010d057824 */ /* 0x000fe200020e065d */
[----:B------:R-:W-:-:S04]  /*6fe0*/  IADD3 R6, P4, R12, R104, RZ ;  /* 0x000000680c067210 */ /* 0x000fc80007f9e0ff */
[----:B------:R0:W-:Y:S01]  /*6ff0*/  @P5 STG.E.U16 desc[UR38][R4.64], R34 ;  /* 0x0000002204005986 */ /* 0x0001e2000c101526 */
[----:B------:R-:W-:Y:S01]  /*7000*/  IADD3 R20, P5, R8, R105, RZ ;  /* 0x0000006908147210 */ /* 0x000fe20007fbe0ff */
[--C-:B------:R-:W-:Y:S01]  /*7010*/  IMAD.X R7, R13, 0x1, R93.reuse, P4 ;  /* 0x000000010d077824 */ /* 0x100fe200020e065d */
[C---:B------:R-:W-:Y:S02]  /*7020*/  ISETP.GT.AND P4, PT, R0.reuse, 0x18, P0 ;  /* 0x000000180000780c */ /* 0x040fe40000784270 */
[----:B------:R-:W-:Y:S01]  /*7030*/  ISETP.GT.AND P0, PT, R0, 0x19, P0 ;  /* 0x000000190000780c */ /* 0x000fe20000704270 */
[----:B------:R-:W-:Y:S01]  /*7040*/  IMAD.X R21, R9, 0x1, R93, P5 ;  /* 0x0000000109157824 */ /* 0x000fe200028e065d */
[----:B------:R1:W-:Y:S04]  /*7050*/  @P2 STG.E.U16 desc[UR38][R6.64], R35 ;  /* 0x0000002306002986 */ /* 0x0003e8000c101526 */
[----:B------:R1:W-:Y:S01]  /*7060*/  @P3 STG.E.U16 desc[UR38][R20.64], R36 ;  /* 0x0000002414003986 */ /* 0x0003e2000c101526 */
[----:B0-----:R-:W-:-:S02]  /*7070*/  IADD3 R4, P2, R8, R106, RZ ;  /* 0x0000006a08047210 */ /* 0x001fc40007f5e0ff */
[C---:B------:R-:W-:Y:S02]  /*7080*/  IADD3 R8, P3, R12.reuse, R105, RZ ;  /* 0x000000690c087210 */ /* 0x040fe40007f7e0ff */
[----:B------:R-:W-:Y:S01]  /*7090*/  IADD3 R12, P5, R12, R106, RZ ;  /* 0x0000006a0c0c7210 */ /* 0x000fe20007fbe0ff */
[--C-:B------:R-:W-:Y:S02]  /*70a0*/  IMAD.X R5, R9, 0x1, R93.reuse, P2 ;  /* 0x0000000109057824 */ /* 0x100fe400010e065d */
[C-C-:B------:R-:W-:Y:S02]  /*70b0*/  IMAD.X R9, R13.reuse, 0x1, R93.reuse, P3 ;  /* 0x000000010d097824 */ /* 0x140fe400018e065d */
[----:B------:R-:W-:Y:S01]  /*70c0*/  IMAD.X R13, R13, 0x1, R93, P5 ;  /* 0x000000010d0d7824 */ /* 0x000fe200028e065d */
[----:B------:R1:W-:Y:S04]  /*70d0*/  @P1 STG.E.U16 desc[UR38][R4.64], R37 ;  /* 0x0000002504001986 */ /* 0x0003e8000c101526 */
[----:B------:R1:W-:Y:S04]  /*70e0*/  @P4 STG.E.U16 desc[UR38][R8.64], R38 ;  /* 0x0000002608004986 */ /* 0x0003e8000c101526 */
[----:B------:R1:W-:Y:S02]  /*70f0*/  @P0 STG.E.U16 desc[UR38][R12.64], R39 ;  /* 0x000000270c000986 */ /* 0x0003e4000c101526 */
.L_x_155:
[----:B------:R-:W-:Y:S05]  /*7100*/  BSYNC B0 ;  /* 0x0000000000007941 */ /* 0x000fea0003800000 */
.L_x_29:
[----:B------:R-:W-:Y:S01]  /*7110*/  IADD3 R16, P0, R16, UR36, RZ ;  /* 0x0000002410107c10 */ /* 0x000fe2000ff1e0ff */
[----:B------:R-:W-:Y:S01]  /*7120*/  ULDC.64 UR4, c[0x0][0x650] ;  /* 0x0001940000047ab9 */ /* 0x000fe20000000a00 */
[----:B----4-:R-:W-:Y:S01]  /*7130*/  PRMT R0, RZ, 0x7610, R0 ;  /* 0x00007610ff007816 */ /* 0x010fe20000000000 */
[----:B------:R-:W-:Y:S01]  /*7140*/  IMAD.MOV.U32 R110, RZ, RZ, -0x1 ;  /* 0xffffffffff6e7424 */ /* 0x000fe200078e00ff */
[----:B------:R-:W-:Y:S01]  /*7150*/  IADD3.X R17, R17, UR42, RZ, P0, !PT ;  /* 0x0000002a11117c10 */ /* 0x000fe200087fe4ff */
[----:B------:R-:W-:Y:S01]  /*7160*/  IMAD.MOV.U32 R97, RZ, RZ, -0x1 ;  /* 0xffffffffff617424 */ /* 0x000fe200078e00ff */
[----:B------:R-:W-:-:S04]  /*7170*/  ISETP.GE.U32.AND P0, PT, R16, UR4, PT ;  /* 0x0000000410007c0c */ /* 0x000fc8000bf06070 */
[----:B------:R-:W-:-:S13]  /*7180*/  ISETP.GE.U32.AND.EX P0, PT, R17, UR5, PT, P0 ;  /* 0x0000000511007c0c */ /* 0x000fda000bf06100 */
[----:B------:R-:W-:Y:S05]  /*7190*/  @P0 BRA `(.L_x_156) ;  /* 0x0000000400580947 */ /* 0x000fea0003800000 */
[----:B------:R-:W4:Y:S01]  /*71a0*/  LDC.64 R10, c[0x0][0x628] ;  /* 0x00018a00ff0a7b82 */ /* 0x000f220000000a00 */
[----:B-1----:R-:W1:Y:S01]  /*71b0*/  S2R R12, SR_CTAID.X ;  /* 0x00000000000c7919 */ /* 0x002e620000002500 */
[----:B---3--:R-:W-:Y:S02]  /*71c0*/  IMAD.MOV.U32 R8, RZ, RZ, R16 ;  /* 0x000000ffff087224 */ /* 0x008fe400078e0010 */
[----:B------:R-:W-:Y:S01]  /*71d0*/  IMAD.MOV.U32 R9, RZ, RZ, R17 ;  /* 0x000000ffff097224 */ /* 0x000fe200078e0011 */
[----:B------:R-:W3:Y:S03]  /*71e0*/  S2R R20, SR_CTAID.Y ;  /* 0x0000000000147919 */ /* 0x000ee60000002600 */
[----:B------:R-:W0:Y:S08]  /*71f0*/  LDC R0, c[0x0][0x630] ;  /* 0x00018c00ff007b82 */ /* 0x000e300000000800 */
[----:B------:R-:W0:Y:S01]  /*7200*/  LDC.64 R14, c[0x0][0x620] ;  /* 0x00018800ff0e7b82 */ /* 0x000e220000000a00 */
[----:B----4-:R-:W-:-:S04]  /*7210*/  ISETP.NE.U32.AND P0, PT, R10, RZ, PT ;  /* 0x000000ff0a00720c */ /* 0x010fc80003f05070 */
[----:B------:R-:W-:-:S13]  /*7220*/  ISETP.NE.AND.EX P0, PT, R11, RZ, PT, P0 ;  /* 0x000000ff0b00720c */ /* 0x000fda0003f05300 */
[----:B01-3--:R-:W-:Y:S05]  /*7230*/  @!P0 BRA `(.L_x_157) ;  /* 0x0000000000288947 */ /* 0x00bfea0003800000 */
[----:B------:R-:W0:Y:S02]  /*7240*/  LDC R3, c[0x0][0x634] ;  /* 0x00018d00ff037b82 */ /* 0x000e240000000800 */
[----:B0-----:R-:W-:-:S05]  /*7250*/  IADD3 R3, P0, R16, R3, RZ ;  /* 0x0000000310037210 */ /* 0x001fca0007f1e0ff */
[----:B------:R-:W-:-:S04]  /*7260*/  IMAD.X R13, RZ, RZ, R17, P0 ;  /* 0x000000ffff0d7224 */ /* 0x000fc800000e0611 */
[----:B------:R-:W-:-:S04]  /*7270*/  IMAD.WIDE.U32 R4, R13, R10, RZ ;  /* 0x0000000a0d047225 */ /* 0x000fc800078e00ff */
[----:B--2---:R-:W-:-:S04]  /*7280*/  IMAD.WIDE.U32 R6, P0, R3, R11, R4 ;  /* 0x0000000b03067225 */ /* 0x004fc80007800004 */
[----:B------:R-:W-:-:S04]  /*7290*/  IMAD.WIDE.U32 R4, R3, R10, RZ ;  /* 0x0000000a03047225 */ /* 0x000fc800078e00ff */
[----:B------:R-:W-:Y:S01]  /*72a0*/  IMAD.X R9, RZ, RZ, RZ, P0 ;  /* 0x000000ffff097224 */ /* 0x000fe200000e06ff */
[----:B------:R-:W-:Y:S01]  /*72b0*/  IADD3 RZ, P0, R5, R6, RZ ;  /* 0x0000000605ff7210 */ /* 0x000fe20007f1e0ff */
[----:B------:R-:W-:-:S04]  /*72c0*/  IMAD.MOV.U32 R8, RZ, RZ, R7 ;  /* 0x000000ffff087224 */ /* 0x000fc800078e0007 */
[----:B------:R-:W-:-:S08]  /*72d0*/  IMAD.WIDE.U32.X R8, R13, R11, R8, P0 ;  /* 0x0000000b0d087225 */ /* 0x000fd000000e0408 */
.L_x_157:
[-CC-:B------:R-:W-:Y:S01]  /*72e0*/  SHF.R.U64 R97, R8, R0.reuse, R9.reuse ;  /* 0x0000000008617219 */ /* 0x180fe20000001209 */
[----:B------:R-:W0:Y:S01]  /*72f0*/  LDC.64 R28, c[0x0][0x640] ;  /* 0x00019000ff1c7b82 */ /* 0x000e220000000a00 */
[----:B------:R-:W-:Y:S01]  /*7300*/  SHF.R.U32.HI R0, RZ, R0, R9 ;  /* 0x00000000ff007219 */ /* 0x000fe20000011609 */
[----:B------:R-:W-:Y:S01]  /*7310*/  ULDC UR4, c[0x0][0x150] ;  /* 0x0000540000047ab9 */ /* 0x000fe20000000800 */
[----:B------:R-:W-:Y:S01]  /*7320*/  IADD3 R3, P0, RZ, -R97, RZ ;  /* 0x80000061ff037210 */ /* 0x000fe20007f1e0ff */
[----:B------:R-:W-:Y:S01]  /*7330*/  IMAD.MOV.U32 R9, RZ, RZ, 0x1 ;  /* 0x00000001ff097424 */ /* 0x000fe200078e00ff */
[----:B------:R-:W-:-:S03]  /*7340*/  I2FP.F32.U32 R8, R12 ;  /* 0x0000000c00087245 */ /* 0x000fc60000201000 */
[----:B--2---:R-:W1:Y:S01]  /*7350*/  LDC R6, c[0x0][0x618] ;  /* 0x00018600ff067b82 */ /* 0x004e620000000800 */
[----:B------:R-:W-:Y:S02]  /*7360*/  IMAD.X R7, RZ, RZ, ~R0, P0 ;  /* 0x000000ffff077224 */ /* 0x000fe400000e0e00 */
[----:B------:R-:W-:Y:S01]  /*7370*/  FMUL R8, R8, UR4 ;  /* 0x0000000408087c20 */ /* 0x000fe20008400000 */
[----:B------:R-:W-:Y:S01]  /*7380*/  IMAD.WIDE.U32 R4, R3, R14, R16 ;  /* 0x0000000e03047225 */ /* 0x000fe200078e0010 */
[----:B------:R-:W-:-:S03]  /*7390*/  ULDC UR4, c[0x0][0x154] ;  /* 0x0000550000047ab9 */ /* 0x000fc60000000800 */
[----:B------:R-:W-:Y:S01]  /*73a0*/  IMAD R0, R7, R14, RZ ;  /* 0x0000000e07007224 */ /* 0x000fe200078e02ff */
[----:B------:R-:W2:Y:S01]  /*73b0*/  LDC R24, c[0x0][0x608] ;  /* 0x00018200ff187b82 */ /* 0x000ea20000000800 */
[----:B------:R-:W3:Y:S02]  /*73c0*/  F2I.U32.TRUNC.NTZ R8, R8 ;  /* 0x0000000800087305 */ /* 0x000ee4000020f000 */
[----:B------:R-:W-:Y:S01]  /*73d0*/  IMAD R3, R3, R15, R0 ;  /* 0x0000000f03037224 */ /* 0x000fe200078e0200 */
[----:B------:R-:W-:-:S03]  /*73e0*/  I2FP.F32.U32 R0, R20 ;  /* 0x0000001400007245 */ /* 0x000fc60000201000 */
[----:B------:R-:W-:Y:S01]  /*73f0*/  IMAD.IADD R3, R5, 0x1, R3 ;  /* 0x0000000105037824 */ /* 0x000fe200078e0203 */
[----:B------:R-:W4:Y:S01]  /*7400*/  LDC R26, c[0x0][0x658] ;  /* 0x00019600ff1a7b82 */ /* 0x000f220000000800 */
[----:B0-----:R-:W-:-:S04]  /*7410*/  ISETP.NE.U32.AND P0, PT, R28, RZ, PT ;  /* 0x000000ff1c00720c */ /* 0x001fc80003f05070 */
[----:B------:R-:W-:-:S03]  /*7420*/  ISETP.NE.AND.EX P0, PT, R29, RZ, PT, P0 ;  /* 0x000000ff1d00720c */ /* 0x000fc60003f05300 */
[----:B------:R-:W0:Y:S01]  /*7430*/  LDC R7, c[0x0][0x144] ;  /* 0x00005100ff077b82 */ /* 0x000e220000000800 */
[-CC-:B-1----:R-:W-:Y:S01]  /*7440*/  SHF.R.U64 R10, R4, R6.reuse, R3.reuse ;  /* 0x00000006040a7219 */ /* 0x182fe20000001203 */
[----:B---3--:R-:W-:Y:S01]  /*7450*/  IMAD.MOV R8, RZ, RZ, -R8 ;  /* 0x000000ffff087224 */ /* 0x008fe200078e0a08 */
[----:B------:R-:W-:Y:S01]  /*7460*/  SHF.R.U32.HI R3, RZ, R6, R3 ;  /* 0x00000006ff037219 */ /* 0x000fe20000011603 */
[----:B------:R-:W-:-:S04]  /*7470*/  FMUL R6, R0, UR4 ;  /* 0x0000000400067c20 */ /* 0x000fc80008400000 */
[----:B------:R-:W1:Y:S01]  /*7480*/  LDC R15, c[0x0][0x148] ;  /* 0x00005200ff0f7b82 */ /* 0x000e620000000800 */
[----:B------:R3:W0:Y:S01]  /*7490*/  F2I.U32.TRUNC.NTZ R14, R6 ;  /* 0x00000006000e7305 */ /* 0x000622000020f000 */
[-CC-:B--2---:R-:W-:Y:S02]  /*74a0*/  SHF.R.U64 R0, R10, R24.reuse, R3.reuse ;  /* 0x000000180a007219 */ /* 0x184fe40000001203 */
[----:B------:R-:W-:-:S04]  /*74b0*/  SHF.R.U32.HI R3, RZ, R24, R3 ;  /* 0x00000018ff037219 */ /* 0x000fc80000011603 */
[----:B------:R-:W2:Y:S01]  /*74c0*/  LDC R21, c[0x0][0x600] ;  /* 0x00018000ff157b82 */ /* 0x000ea20000000800 */
[-CC-:B----4-:R-:W-:Y:S02]  /*74d0*/  SHF.R.U64 R13, R0, R26.reuse, R3.reuse ;  /* 0x0000001a000d7219 */ /* 0x190fe40000001203 */
[-C--:B------:R-:W-:Y:S02]  /*74e0*/  SHF.R.U32.HI R5, RZ, R26.reuse, R3 ;  /* 0x0000001aff057219 */ /* 0x080fe40000011603 */
[----:B------:R-:W-:Y:S01]  /*74f0*/  SHF.L.U32 R26, R9, R26, RZ ;  /* 0x0000001a091a7219 */ /* 0x000fe200000006ff */
[----:B------:R-:W-:Y:S02]  /*7500*/  IMAD.MOV.U32 R4, RZ, RZ, R13 ;  /* 0x000000ffff047224 */ /* 0x000fe400078e000d */
[----:B------:R-:W4:Y:S01]  /*7510*/  LDC R25, c[0x0][0x648] ;  /* 0x00019200ff197b82 */ /* 0x000f220000000800 */
[----:B0-----:R-:W-:-:S07]  /*7520*/  IMAD R12, R7, R8, R12 ;  /* 0x00000008070c7224 */ /* 0x001fce00078e020c */
[----:B------:R-:W0:Y:S08]  /*7530*/  LDC R27, c[0x0][0x638] ;  /* 0x00018e00ff1b7b82 */ /* 0x000e300000000800 */
[----:B------:R-:W0:Y:S01]  /*7540*/  LDC R30, c[0x0][0x610] ;  /* 0x00018400ff1e7b82 */ /* 0x000e220000000800 */
[----:B-123--:R-:W-:Y:S05]  /*7550*/  @!P0 BRA `(.L_x_158) ;  /* 0x0000000000288947 */ /* 0x00efea0003800000 */
        /* <DEDUP_REMOVED lines=10> */
.L_x_158:
[----:B------:R-:W-:Y:S01]  /*7600*/  ISETP.NE.AND P0, PT, R2, 0x1, PT ;  /* 0x000000010200780c */ /* 0x000fe20003f05270 */
[----:B------:R-:W-:Y:S01]  /*7610*/  IMAD.MOV R14, RZ, RZ, -R14 ;  /* 0x000000ffff0e7224 */ /* 0x000fe200078e0a0e */
[----:B----4-:R-:W-:Y:S01]  /*7620*/  SHF.R.U64 R3, R4, R25, R5 ;  /* 0x0000001904037219 */ /* 0x010fe20000001205 */
[----:B------:R-:W-:Y:S01]  /*7630*/  VIADD R5, R21, 0xffffffff ;  /* 0xffffffff15057836 */ /* 0x000fe20000000000 */
[----:B------:R-:W-:-:S03]  /*7640*/  LOP3.LUT R0, R0, R99, RZ, 0xc0, !PT ;  /* 0x0000006300007212 */ /* 0x000fc600078ec0ff */
[----:B------:R-:W-:Y:S01]  /*7650*/  IMAD.MOV R4, RZ, RZ, -R3 ;  /* 0x000000ffff047224 */ /* 0x000fe200078e0a03 */
[----:B------:R-:W-:Y:S01]  /*7660*/  LOP3.LUT R5, R10, R5, RZ, 0xc0, !PT ;  /* 0x000000050a057212 */ /* 0x000fe200078ec0ff */
[----:B------:R-:W-:Y:S02]  /*7670*/  IMAD R3, R26, R3, R0 ;  /* 0x000000031a037224 */ /* 0x000fe400078e0200 */
[----:B0-----:R-:W-:Y:S02]  /*7680*/  IMAD R0, R4, R27, R13 ;  /* 0x0000001b04007224 */ /* 0x001fe400078e020d */
[----:B------:R-:W-:Y:S02]  /*7690*/  @P0 IMAD R12, R15, R14, R20 ;  /* 0x0000000e0f0c0224 */ /* 0x000fe400078e0214 */
[----:B------:R-:W-:Y:S02]  /*76a0*/  IMAD.MOV.U32 R4, RZ, RZ, 0x1 ;  /* 0x00000001ff047424 */ /* 0x000fe400078e00ff */
[----:B------:R-:W-:-:S02]  /*76b0*/  IMAD R10, R3, R30, R12 ;  /* 0x0000001e030a7224 */ /* 0x000fc400078e020c */
[----:B------:R-:W-:Y:S01]  /*76c0*/  IMAD R3, R0, R21, R5 ;  /* 0x0000001500037224 */ /* 0x000fe200078e0205 */
[----:B------:R-:W-:-:S04]  /*76d0*/  PRMT R0, R4, 0x7610, R0 ;  /* 0x0000761004007816 */ /* 0x000fc80000000000 */
[----:B------:R-:W-:Y:S02]  /*76e0*/  SEL R110, R3, R10, !P0 ;  /* 0x0000000a036e7207 */ /* 0x000fe40004000000 */
[----:B------:R-:W-:-:S07]  /*76f0*/  SEL R10, R10, R3, !P0 ;  /* 0x000000030a0a7207 */ /* 0x000fce0004000000 */
.L_x_156:
[----:B------:R-:W-:Y:S01]  /*7700*/  LOP3.LUT P0, RZ, R0, 0xff, RZ, 0xc0, !PT ;  /* 0x000000ff00ff7812 */ /* 0x000fe2000780c0ff */
[----:B------:R-:W-:-:S12]  /*7710*/  IMAD.MOV.U32 R109, RZ, RZ, R10 ;  /* 0x000000ffff6d7224 */ /* 0x000fd800078e000a */
[----:B------:R-:W-:Y:S05]  /*7720*/  @P0 BRA `(.L_x_159) ;  /* 0xffffff9c001c0947 */ /* 0x000fea000383ffff */
[----:B------:R-:W-:Y:S05]  /*7730*/  EXIT ;  /* 0x000000000000794d */ /* 0x000fea0003800000 */
.L_x_4:
        /* <DEDUP_REMOVED lines=26> */
.L_x_161:
[--C-:B------:R-:W-:Y:S01]  /*78e0*/  SHF.R.U64 R14, R12, R20, R13.reuse ;  /* 0x000000140c0e7219 */ /* 0x100fe2000000120d */
[----:B------:R-:W0:Y:S01]  /*78f0*/  LDC R24, c[0x0][0x618] ;  /* 0x00018600ff187b82 */ /* 0x000e220000000800 */
[----:B------:R-:W-:Y:S01]  /*7900*/  I2FP.F32.U32 R8, R6 ;  /* 0x0000000600087245 */ /* 0x000fe20000201000 */
[----:B------:R-:W-:Y:S01]  /*7910*/  ULDC UR4, c[0x0][0x150] ;  /* 0x0000540000047ab9 */ /* 0x000fe20000000800 */
[----:B------:R-:W-:Y:S02]  /*7920*/  SHF.R.U32.HI R7, RZ, R20, R13 ;  /* 0x00000014ff077219 */ /* 0x000fe4000001160d */
[----:B------:R-:W-:Y:S01]  /*7930*/  IADD3 R11, P0, RZ, -R14, RZ ;  /* 0x8000000eff0b7210 */ /* 0x000fe20007f1e0ff */
[----:B------:R-:W-:Y:S01]  /*7940*/  FMUL R13, R8, UR4 ;  /* 0x00000004080d7c20 */ /* 0x000fe20008400000 */
[----:B------:R-:W-:Y:S01]  /*7950*/  ULDC UR4, c[0x0][0x154] ;  /* 0x0000550000047ab9 */ /* 0x000fe20000000800 */
[----:B------:R-:W1:Y:S02]  /*7960*/  LDC.64 R26, c[0x0][0x640] ;  /* 0x00019000ff1a7b82 */ /* 0x000e640000000a00 */
[----:B------:R-:W-:-:S02]  /*7970*/  IMAD.X R7, RZ, RZ, ~R7, P0 ;  /* 0x000000ffff077224 */ /* 0x000fc400000e0e07 */
[----:B------:R-:W2:Y:S01]  /*7980*/  F2I.U32.TRUNC.NTZ R13, R13 ;  /* 0x0000000d000d7305 */ /* 0x000ea2000020f000 */
[----:B------:R-:W-:-:S03]  /*7990*/  IMAD.WIDE.U32 R8, R11, R22, R16 ;  /* 0x000000160b087225 */ /* 0x000fc600078e0010 */
[----:B------:R-:W3:Y:S01]  /*79a0*/  LDC R15, c[0x0][0x144] ;  /* 0x00005100ff0f7b82 */ /* 0x000ee20000000800 */
[----:B------:R-:W-:-:S04]  /*79b0*/  IMAD R10, R7, R22, RZ ;  /* 0x00000016070a7224 */ /* 0x000fc800078e02ff */
[----:B------:R-:W-:Y:S02]  /*79c0*/  IMAD R7, R11, R23, R10 ;  /* 0x000000170b077224 */ /* 0x000fe400078e020a */
[----:B------:R-:W-:Y:S01]  /*79d0*/  IMAD.MOV.U32 R10, RZ, RZ, -0x1 ;  /* 0xffffffffff0a7424 */ /* 0x000fe200078e00ff */
[----:B------:R-:W4:Y:S01]  /*79e0*/  LDC R20, c[0x0][0x608] ;  /* 0x00018200ff147b82 */ /* 0x000f220000000800 */
[----:B------:R-:W-:Y:S01]  /*79f0*/  IMAD.IADD R7, R9, 0x1, R7 ;  /* 0x0000000109077824 */ /* 0x000fe200078e0207 */
[----:B------:R-:W-:-:S04]  /*7a00*/  I2FP.F32.U32 R9, R5 ;  /* 0x0000000500097245 */ /* 0x000fc80000201000 */
[-C--:B0-----:R-:W-:Y:S01]  /*7a10*/  SHF.R.U64 R12, R8, R24.reuse, R7 ;  /* 0x00000018080c7219 */ /* 0x081fe20000001207 */
[----:B--2---:R-:W-:Y:S01]  /*7a20*/  IMAD.MOV R8, RZ, RZ, -R13 ;  /* 0x000000ffff087224 */ /* 0x004fe200078e0a0d */
[----:B------:R-:W0:Y:S01]  /*7a30*/  LDC R11, c[0x0][0x658] ;  /* 0x00019600ff0b7b82 */ /* 0x000e220000000800 */
[----:B-1----:R-:W-:Y:S01]  /*7a40*/  ISETP.NE.U32.AND P0, PT, R26, RZ, PT ;  /* 0x000000ff1a00720c */ /* 0x002fe20003f05070 */
[----:B------:R-:W-:Y:S01]  /*7a50*/  FMUL R9, R9, UR4 ;  /* 0x0000000409097c20 */ /* 0x000fe20008400000 */
[----:B------:R-:W-:Y:S02]  /*7a60*/  SHF.R.U32.HI R7, RZ, R24, R7 ;  /* 0x00000018ff077219 */ /* 0x000fe40000011607 */
[----:B------:R-:W-:-:S03]  /*7a70*/  ISETP.NE.AND.EX P0, PT, R27, RZ, PT, P0 ;  /* 0x000000ff1b00720c */ /* 0x000fc60003f05300 */
[----:B------:R-:W1:Y:S01]  /*7a80*/  LDC R22, c[0x0][0x148] ;  /* 0x00005200ff167b82 */ /* 0x000e620000000800 */
[----:B---3--:R-:W-:Y:S02]  /*7a90*/  IMAD R23, R15, R8, R6 ;  /* 0x000000080f177224 */ /* 0x008fe400078e0206 */
[----:B------:R-:W-:-:S05]  /*7aa0*/  IMAD.MOV.U32 R8, RZ, RZ, 0x1 ;  /* 0x00000001ff087424 */ /* 0x000fca00078e00ff */
[----:B------:R-:W2:Y:S01]  /*7ab0*/  LDC R21, c[0x0][0x600] ;  /* 0x00018000ff157b82 */ /* 0x000ea20000000800 */
[-CC-:B----4-:R-:W-:Y:S02]  /*7ac0*/  SHF.R.U64 R15, R12, R20.reuse, R7.reuse ;  /* 0x000000140c0f7219 */ /* 0x190fe40000001207 */
[----:B------:R-:W-:Y:S02]  /*7ad0*/  SHF.R.U32.HI R6, RZ, R20, R7 ;  /* 0x00000014ff067219 */ /* 0x000fe40000011607 */
[----:B------:R3:W4:Y:S03]  /*7ae0*/  F2I.U32.TRUNC.NTZ R20, R9 ;  /* 0x0000000900147305 */ /* 0x000726000020f000 */
[----:B------:R-:W1:Y:S01]  /*7af0*/  LDC R25, c[0x0][0x648] ;  /* 0x00019200ff197b82 */ /* 0x000e620000000800 */
[-C--:B0-----:R-:W-:Y:S02]  /*7b00*/  SHF.R.U64 R19, R15, R11.reuse, R6 ;  /* 0x0000000b0f137219 */ /* 0x081fe40000001206 */
[----:B------:R-:W-:-:S02]  /*7b10*/  SHF.L.U32 R10, R10, R11, RZ ;  /* 0x0000000b0a0a7219 */ /* 0x000fc400000006ff */
[-C--:B------:R-:W-:Y:S01]  /*7b20*/  SHF.R.U32.HI R7, RZ, R11.reuse, R6 ;  /* 0x0000000bff077219 */ /* 0x080fe20000011606 */
[----:B------:R-:W-:Y:S01]  /*7b30*/  IMAD.MOV.U32 R6, RZ, RZ, R19 ;  /* 0x000000ffff067224 */ /* 0x000fe200078e0013 */
[----:B------:R-:W-:Y:S01]  /*7b40*/  SHF.L.U32 R24, R8, R11, RZ ;  /* 0x0000000b08187219 */ /* 0x000fe200000006ff */
[----:B------:R-:W0:Y:S01]  /*7b50*/  LDC R28, c[0x0][0x638] ;  /* 0x00018e00ff1c7b82 */ /* 0x000e220000000800 */
[----:B------:R-:W-:-:S07]  /*7b60*/  LOP3.LUT R30, RZ, R10, RZ, 0x33, !PT ;  /* 0x0000000aff1e7212 */ /* 0x000fce00078e33ff */
[----:B------:R-:W0:Y:S01]  /*7b70*/  LDC R29, c[0x0][0x610] ;  /* 0x00018400ff1d7b82 */ /* 0x000e220000000800 */
[----:B---34-:R-:W-:Y:S05]  /*7b80*/  @!P0 BRA `(.L_x_162) ;  /* 0x0000000000288947 */ /* 0x018fea0003800000 */
[----:B------:R-:W3:Y:S02]  /*7b90*/  LDC R6, c[0x0][0x64c] ;  /* 0x00019300ff067b82 */ /* 0x000ee40000000800 */
[----:B---3--:R-:W-:-:S05]  /*7ba0*/  IADD3 R11, P0, R19, R6, RZ ;  /* 0x00000006130b7210 */ /* 0x008fca0007f1e0ff */
        /* <DEDUP_REMOVED lines=8> */
.L_x_162:
[----:B------:R-:W-:Y:S01]  /*7c30*/  ISETP.NE.AND P0, PT, R2, 0x1, PT ;  /* 0x000000010200780c */ /* 0x000fe20003f05270 */
[----:B--2---:R-:W-:Y:S01]  /*7c40*/  VIADD R9, R21, 0xffffffff ;  /* 0xffffffff15097836 */ /* 0x004fe20000000000 */
[----:B-1----:R-:W-:Y:S01]  /*7c50*/  SHF.R.U64 R7, R6, R25, R7 ;  /* 0x0000001906077219 */ /* 0x002fe20000001207 */
[----:B------:R-:W-:Y:S01]  /*7c60*/  IMAD.MOV R20, RZ, RZ, -R20 ;  /* 0x000000ffff147224 */ /* 0x000fe200078e0a14 */
[----:B------:R-:W-:Y:S02]  /*7c70*/  LOP3.LUT R6, R15, R30, RZ, 0xc0, !PT ;  /* 0x0000001e0f067212 */ /* 0x000fe400078ec0ff */
[----:B------:R-:W-:Y:S01]  /*7c80*/  LOP3.LUT R12, R12, R9, RZ, 0xc0, !PT ;  /* 0x000000090c0c7212 */ /* 0x000fe200078ec0ff */
[----:B------:R-:W-:Y:S02]  /*7c90*/  IMAD.MOV R8, RZ, RZ, -R7 ;  /* 0x000000ffff087224 */ /* 0x000fe400078e0a07 */
[----:B------:R-:W-:Y:S02]  /*7ca0*/  IMAD R6, R24, R7, R6 ;  /* 0x0000000718067224 */ /* 0x000fe400078e0206 */
[----:B------:R-:W-:-:S02]  /*7cb0*/  IMAD.MOV.U32 R9, RZ, RZ, 0x1 ;  /* 0x00000001ff097424 */ /* 0x000fc400078e00ff */
[----:B------:R-:W-:Y:S02]  /*7cc0*/  @P0 IMAD R23, R22, R20, R5 ;  /* 0x0000001416170224 */ /* 0x000fe400078e0205 */
[----:B0-----:R-:W-:Y:S02]  /*7cd0*/  IMAD R5, R8, R28, R19 ;  /* 0x0000001c08057224 */ /* 0x001fe400078e0213 */
[----:B------:R-:W-:Y:S02]  /*7ce0*/  IMAD R19, R6, R29, R23 ;  /* 0x0000001d06137224 */ /* 0x000fe400078e0217 */
[----:B------:R-:W-:Y:S02]  /*7cf0*/  IMAD R6, R5, R21, R12 ;  /* 0x0000001505067224 */ /* 0x000fe400078e020c */
[----:B------:R-:W-:-:S03]  /*7d00*/  IMAD.MOV.U32 R8, RZ, RZ, R14 ;  /* 0x000000ffff087224 */ /* 0x000fc600078e000e */
[----:B------:R-:W-:Y:S02]  /*7d10*/  SEL R20, R6, R19, !P0 ;  /* 0x0000001306147207 */ /* 0x000fe40004000000 */
[----:B------:R-:W-:-:S07]  /*7d20*/  SEL R19, R19, R6, !P0 ;  /* 0x0000000613137207 */ /* 0x000fce0004000000 */
.L_x_160:
[----:B------:R-:W-:-:S08]  /*7d30*/  NOP ;  /* 0x0000000000007918 */ /* 0x000fd00000000000 */
[----:B------:R-:W0:-:S00]  /*7d40*/  USETMAXREG.DEALLOC.CTAPOOL 0x28 ;  /* 0x00000028000079c8 */ /* 0x000e0000080e0500 */
[----:B0-----:R-:W-:-:S13]  /*7d50*/  ISETP.NE.AND P0, PT, R0, RZ, PT ;  /* 0x000000ff0000720c */ /* 0x001fda0003f05270 */
[----:B------:R-:W-:Y:S05]  /*7d60*/  @P0 EXIT ;  /* 0x000000000000094d */ /* 0x000fea0003800000 */
[----:B------:R-:W-:Y:S01]  /*7d70*/  LOP3.LUT P0, RZ, R9, 0xff, RZ, 0xc0, !PT ;  /* 0x000000ff09ff7812 */ /* 0x000fe2000780c0ff */
[----:B------:R-:W-:Y:S02]  /*7d80*/  IMAD.MOV.U32 R0, RZ, RZ, 0x1 ;  /* 0x00000001ff007424 */ /* 0x000fe400078e00ff */
[----:B------:R-:W-:-:S10]  /*7d90*/  IMAD.MOV.U32 R12, RZ, RZ, RZ ;  /* 0x000000ffff0c7224 */ /* 0x000fd400078e00ff */
[----:B------:R-:W-:Y:S05]  /*7da0*/  @!P0 BRA `(.L_x_163) ;  /* 0x0000000c00148947 */ /* 0x000fea0003800000 */
[----:B------:R-:W0:Y:S01]  /*7db0*/  LDC R0, c[0x0][0x28c] ;  /* 0x0000a300ff007b82 */ /* 0x000e220000000800 */
[----:B------:R-:W-:Y:S01]  /*7dc0*/  LOP3.LUT P0, RZ, R3, 0x1f, RZ, 0xc0, !PT ;  /* 0x0000001f03ff7812 */ /* 0x000fe2000780c0ff */
[----:B------:R-:W-:Y:S01]  /*7dd0*/  ULDC UR5, c[0x0][0x658] ;  /* 0x0001960000057ab9 */ /* 0x000fe20000000800 */
[----:B------:R-:W-:Y:S01]  /*7de0*/  UMOV UR6, 0xffffffff ;  /* 0xffffffff00067882 */ /* 0x000fe20000000000 */
[----:B------:R-:W-:Y:S01]  /*7df0*/  BSSY B0, `(.L_x_163) ;  /* 0x00000c0000007945 */ /* 0x000fe20003800000 */
[----:B------:R-:W-:Y:S01]  /*7e00*/  USHF.L.U32 UR6, UR6, UR5, URZ ;  /* 0x0000000506067299 */ /* 0x000fe2000800063f */
[C---:B------:R-:W-:Y:S01]  /*7e10*/  ISETP.NE.AND P2, PT, R4.reuse, RZ, PT ;  /* 0x000000ff0400720c */ /* 0x040fe20003f45270 */
[----:B------:R-:W-:Y:S01]  /*7e20*/  IMAD.MOV.U32 R13, RZ, RZ, 0x1 ;  /* 0x00000001ff0d7424 */ /* 0x000fe200078e00ff */
[----:B------:R-:W-:Y:S01]  /*7e30*/  ISETP.NE.OR P0, PT, R4, RZ, !P0 ;  /* 0x000000ff0400720c */ /* 0x000fe20004705670 */
[----:B------:R-:W-:Y:S01]  /*7e40*/  IMAD.MOV.U32 R12, RZ, RZ, RZ ;  /* 0x000000ffff0c7224 */ /* 0x000fe200078e00ff */
[----:B------:R-:W-:Y:S01]  /*7e50*/  LOP3.LUT R11, R18, 0x2, RZ, 0xfc, !PT ;  /* 0x00000002120b7812 */ /* 0x000fe200078efcff */
[----:B------:R-:W-:Y:S01]  /*7e60*/  ULDC UR4, c[0x0][0x600] ;  /* 0x0001800000047ab9 */ /* 0x000fe20000000800 */
[----:B------:R-:W-:Y:S01]  /*7e70*/  UMOV UR7, 0x1 ;  /* 0x0000000100077882 */ /* 0x000fe20000000000 */
[----:B------:R-:W-:-:S02]  /*7e80*/  UIADD3 UR15, UR4, -0x1, URZ ;  /* 0xffffffff040f7890 */ /* 0x000fc4000fffe03f */
[----:B------:R-:W-:Y:S02]  /*7e90*/  USHF.L.U32 UR17, UR7, UR5, URZ ;  /* 0x0000000507117299 */ /* 0x000fe4000800063f */
[----:B------:R-:W-:Y:S01]  /*7ea0*/  ULOP3.LUT UR16, URZ, UR6, URZ, 0x33, !UPT ;  /* 0x000000063f107292 */ /* 0x000fe2000f8e333f */
[----:B------:R-:W-:Y:S01]  /*7eb0*/  ULDC.64 UR20, c[0x0][0x198] ;  /* 0x0000660000147ab9 */ /* 0x000fe20000000a00 */
[----:B0-----:R-:W-:-:S05]  /*7ec0*/  VIADD R0, R0, 0xf ;  /* 0x0000000f00007836 */ /* 0x001fca0000000000 */
[----:B------:R-:W-:-:S04]  /*7ed0*/  SHF.R.S32.HI R3, RZ, 0x1f, R0 ;  /* 0x0000001fff037819 */ /* 0x000fc80000011400 */
[----:B------:R-:W-:Y:S01]  /*7ee0*/  LEA.HI R3, R3, R0, RZ, 0x4 ;  /* 0x0000000003037211 */ /* 0x000fe200078f20ff */
[----:B------:R-:W-:-:S03]  /*7ef0*/  IMAD.MOV.U32 R0, RZ, RZ, 0x1 ;  /* 0x00000001ff007424 */ /* 0x000fc600078e00ff */
[----:B------:R-:W-:-:S05]  /*7f00*/  SHF.R.S32.HI R3, RZ, 0x4, R3 ;  /* 0x00000004ff037819 */ /* 0x000fca0000011403 */
[----:B------:R-:W-:-:S07]  /*7f10*/  VIADD R10, R3, 0x1 ;  /* 0x00000001030a7836 */ /* 0x000fce0000000000 */
.L_x_175:
[----:B------:R-:W-:-:S03]  /*7f20*/  UMOV UR4, 0xffffffff ;  /* 0xffffffff00047882 */ /* 0x000fc60000000000 */
[----:B------:R-:W-:Y:S05]  /*7f30*/  BRA.DIV UR4, `(.L_x_164) ;  /* 0x0000001204e07947 */ /* 0x000fea000b800000 */
[----:B------:R-:W-:-:S13]  /*7f40*/  ELECT P6, URZ, PT ;  /* 0x00000000003f782f */ /* 0x000fda00038c0000 */
.L_x_195:
[----:B------:R-:W0:Y:S01]  /*7f50*/  LDC R4, c[0x0][0x28c] ;  /* 0x0000a300ff047b82 */ /* 0x000e220000000800 */
[----:B------:R-:W-:Y:S01]  /*7f60*/  BSSY B1, `(.L_x_165) ;  /* 0x0000037000017945 */ /* 0x000fe20003800000 */
[----:B0-----:R-:W-:-:S13]  /*7f70*/  ISETP.LT.OR P6, PT, R4, 0x1, !P6 ;  /* 0x000000010400780c */ /* 0x001fda00077c1670 */
[----:B------:R-:W-:Y:S05]  /*7f80*/  @P6 BRA `(.L_x_166) ;  /* 0x0000000000d06947 */ /* 0x000fea0003800000 */
[----:B------:R-:W-:Y:S02]  /*7f90*/  IMAD.SHL.U32 R20, R20, 0x20, RZ ;  /* 0x0000002014147824 */ /* 0x000fe400078e00ff */
[----:B------:R-:W-:Y:S02]  /*7fa0*/  IMAD.SHL.U32 R19, R19, 0x200, RZ ;  /* 0x0000020013137824 */ /* 0x000fe400078e00ff */
[----:B------:R-:W-:Y:S02]  /*7fb0*/  IMAD.MOV.U32 R21, RZ, RZ, RZ ;  /* 0x000000ffff157224 */ /* 0x000fe400078e00ff */
[----:B------:R-:W-:Y:S02]  /*7fc0*/  IMAD.MOV.U32 R4, RZ, RZ, R10 ;  /* 0x000000ffff047224 */ /* 0x000fe400078e000a */
[----:B------:R-:W-:Y:S02]  /*7fd0*/  IMAD.MOV.U32 R5, RZ, RZ, R0 ;  /* 0x000000ffff057224 */ /* 0x000fe400078e0000 */
[----:B------:R-:W-:-:S07]  /*7fe0*/  IMAD.MOV.U32 R6, RZ, RZ, R12 ;  /* 0x000000ffff067224 */ /* 0x000fce00078e000c */
.L_x_170:
[----:B------:R-:W0:Y:S01]  /*7ff0*/  S2R R14, SR_CgaCtaId ;  /* 0x00000000000e7919 */ /* 0x000e220000008800 */
[----:B------:R-:W-:Y:S01]  /*8000*/  MOV R7, 0x400 ;  /* 0x0000040000077802 */ /* 0x000fe20000000f00 */
[----:B------:R-:W1:Y:S03]  /*8010*/  @!P2 LDC R9, c[0x0][0x500] ;  /* 0x00014000ff09ab82 */ /* 0x000e660000000800 */
[----:B0-----:R-:W-:Y:S02]  /*8020*/  LEA R15, R14, R7, 0x18 ;  /* 0x000000070e0f7211 */ /* 0x001fe400078ec0ff */
[----:B------:R-:W-:-:S03]  /*8030*/  SHF.L.U32 R7, R5, 0x1f, RZ ;  /* 0x0000001f05077819 */ /* 0x000fc600000006ff */
[----:B------:R-:W-:-:S04]  /*8040*/  IMAD R14, R6, 0x8, R15 ;  /* 0x00000008060e7824 */ /* 0x000fc800078e020f */
[----:B------:R-:W0:Y:S02]  /*8050*/  SYNCS.PHASECHK.TRANS64.TRYWAIT P1, [R14+URZ+0x68], R7 ;  /* 0x000068070e0075a7 */ /* 0x000e24000802017f */
[----:B01----:R-:W-:Y:S05]  /*8060*/  @!P1 BRA `(.L_x_167) ;  /* 0x0000001000b49947 */ /* 0x003fea0003800000 */
.L_x_196:
[----:B0-----:R-:W-:Y:S01]  /*8070*/  PRMT R7, R11, 0x9910, RZ ;  /* 0x000099100b077816 */ /* 0x001fe200000000ff */
[----:B------:R0:W-:Y:S03]  /*8080*/  @!P2 SYNCS.ARRIVE.TRANS64 RZ, [R14+URZ], R9 ;  /* 0x000000090effa9a7 */ /* 0x0001e6000800003f */
[----:B------:R-:W-:-:S13]  /*8090*/  ISETP.NE.AND P1, PT, R7, 0x2, PT ;  /* 0x000000020700780c */ /* 0x000fda0003f25270 */
[----:B0-----:R-:W-:Y:S05]  /*80a0*/  @P1 BRA `(.L_x_168) ;  /* 0x0000000000041947 */ /* 0x001fea0003800000 */
[----:B------:R-:W-:Y:S01]  /*80b0*/  BPT.TRAP 0x1 ;  /* 0x000000040000795c */ /* 0x000fe20000300000 */
.L_x_168:
[----:B------:R-:W-:Y:S05]  /*80c0*/  @P0 BRA `(.L_x_169) ;  /* 0x0000000000040947 */ /* 0x000fea0003800000 */
[----:B------:R-:W-:Y:S01]  /*80d0*/  BPT.TRAP 0x1 ;  /* 0x000000040000795c */ /* 0x000fe20000300000 */
.L_x_169:
[--C-:B------:R-:W-:Y:S01]  /*80e0*/  IMAD R7, R6, 0x4000, R15.reuse ;  /* 0x0000400006077824 */ /* 0x100fe200078e020f */
[----:B------:R-:W-:Y:S01]  /*80f0*/  R2UR UR9, R14 ;  /* 0x000000000e0972ca */ /* 0x000fe200000e0000 */
[----:B------:R-:W-:Y:S01]  /*8100*/  IMAD R15, R6, 0x400, R15 ;  /* 0x00000400060f7824 */ /* 0x000fe200078e020f */
[----:B------:R-:W-:Y:S01]  /*8110*/  UIADD3 UR4, UP0, UR20, 0xf0, URZ ;  /* 0x000000f014047890 */ /* 0x000fe2000ff1e03f */
[----:B------:R-:W-:Y:S01]  /*8120*/  VIADD R4, R4, 0xffffffff ;  /* 0xffffffff04047836 */ /* 0x000fe20000000000 */
[----:B------:R-:W-:Y:S01]  /*8130*/  R2UR UR5, R7 ;  /* 0x00000000070572ca */ /* 0x000fe200000e0000 */
[----:B------:R-:W-:Y:S01]  /*8140*/  UIADD3 UR22, UP1, UR20, 0x1f0, URZ ;  /* 0x000001f014167890 */ /* 0x000fe2000ff3e03f */
[----:B------:R-:W-:Y:S01]  /*8150*/  R2UR UR8, R15 ;  /* 0x000000000f0872ca */ /* 0x000fe200000e0000 */
[----:B------:R-:W-:Y:S01]  /*8160*/  VIADD R6, R6, 0x1 ;  /* 0x0000000106067836 */ /* 0x000fe20000000000 */
[----:B------:R-:W-:Y:S01]  /*8170*/  R2UR UR11, R19 ;  /* 0x00000000130b72ca */ /* 0x000fe200000e0000 */
[----:B------:R-:W-:Y:S01]  /*8180*/  UIADD3.X UR23, URZ, UR21, URZ, UP1, !UPT ;  /* 0x000000153f177290 */ /* 0x000fe20008ffe43f */
[C---:B------:R-:W-:Y:S01]  /*8190*/  R2UR UR10, R21.reuse ;  /* 0x00000000150a72ca */ /* 0x040fe200000e0000 */
[----:B------:R-:W-:Y:S01]  /*81a0*/  UMOV UR6, 0x0 ;  /* 0x0000000000067882 */ /* 0x000fe20000000000 */
[----:B------:R-:W-:Y:S01]  /*81b0*/  R2UR UR12, R8 ;  /* 0x00000000080c72ca */ /* 0x000fe200000e0000 */
[----:B------:R-:W-:Y:S01]  /*81c0*/  UMOV UR7, 0x10000000 ;  /* 0x1000000000077882 */ /* 0x000fe20000000000 */
[----:B------:R-:W-:Y:S01]  /*81d0*/  R2UR UR18, R20 ;  /* 0x00000000141272ca */ /* 0x000fe200000e0000 */
[----:B------:R-:W-:Y:S01]  /*81e0*/  VIADD R21, R21, 0x10 ;  /* 0x0000001015157836 */ /* 0x000fe20000000000 */
[----:B------:R-:W-:Y:S01]  /*81f0*/  ISETP.GT.AND P3, PT, R4, 0x1, PT ;  /* 0x000000010400780c */ /* 0x000fe20003f64270 */
[----:B------:R-:W-:Y:S01]  /*8200*/  UIADD3 UR13, UR5, 0x180, URZ ;  /* 0x00000180050d7890 */ /* 0x000fe2000fffe03f */
[----:B------:R-:W-:Y:S01]  /*8210*/  ISETP.NE.AND P1, PT, R6, 0xd, PT ;  /* 0x0000000d0600780c */ /* 0x000fe20003f25270 */
[----:B------:R-:W-:-:S02]  /*8220*/  UIADD3.X UR5, URZ, UR21, URZ, UP0, !UPT ;  /* 0x000000153f057290 */ /* 0x000fc400087fe43f */
[----:B------:R-:W-:Y:S01]  /*8230*/  UIADD3 UR14, UR8, 0x34180, URZ ;  /* 0x00034180080e7890 */ /* 0x000fe2000fffe03f */
[----:B------:R-:W-:Y:S02]  /*8240*/  SEL R14, RZ, 0x1, P1 ;  /* 0x00000001ff0e7807 */ /* 0x000fe40000800000 */
[----:B------:R-:W-:Y:S01]  /*8250*/  UMOV UR8, UR13 ;  /* 0x0000000d00087c82 */ /* 0x000fe20008000000 */
[----:B------:R-:W-:Y:S02]  /*8260*/  SEL R6, R6, RZ, P1 ;  /* 0x000000ff06067207 */ /* 0x000fe40000800000 */
[----:B------:R-:W-:Y:S01]  /*8270*/  LOP3.LUT R5, R5, R14, RZ, 0x3c, !PT ;  /* 0x0000000e05057212 */ /* 0x000fe200078e3cff */
[----:B------:R0:W-:Y:S02]  /*8280*/  UTMALDG.3D [UR8], [UR4], desc[UR6] ;  /* 0x00000608040075b4 */ /* 0x0001e40008011000 */
[----:B0-----:R-:W-:Y:S01]  /*8290*/  UMOV UR8, UR14 ;  /* 0x0000000e00087c82 */ /* 0x001fe20008000000 */
[----:B------:R-:W-:-:S02]  /*82a0*/  UMOV UR11, UR18 ;  /* 0x00000012000b7c82 */ /* 0x000fc40008000000 */
[----:B------:R0:W-:Y:S02]  /*82b0*/  UTMALDG.3D [UR8], [UR22], desc[UR6] ;  /* 0x00000608160075b4 */ /* 0x0001e40008011000 */
[----:B0-----:R-:W-:Y:S05]  /*82c0*/  @P3 BRA `(.L_x_170) ;  /* 0xfffffffc00483947 */ /* 0x001fea000383ffff */
.L_x_166:
[----:B------:R-:W-:Y:S05]  /*82d0*/  BSYNC B1 ;  /* 0x0000000000017941 */ /* 0x000fea0003800000 */
.L_x_165:
[----:B------:R-:W-:Y:S01]  /*82e0*/  LOP3.LUT P3, RZ, R13, 0xff, RZ, 0xc0, !PT ;  /* 0x000000ff0dff7812 */ /* 0x000fe2000786c0ff */
[----:B------:R-:W-:Y:S01]  /*82f0*/  IMAD.IADD R12, R3, 0x1, R12 ;  /* 0x00000001030c7824 */ /* 0x000fe200078e020c */
[----:B------:R-:W-:Y:S01]  /*8300*/  IADD3 R16, P4, R16, UR36, RZ ;  /* 0x0000002410107c10 */ /* 0x000fe2000ff9e0ff */
[----:B------:R-:W-:Y:S01]  /*8310*/  ULDC.64 UR4, c[0x0][0x650] ;  /* 0x0001940000047ab9 */ /* 0x000fe20000000a00 */
[----:B------:R-:W-:Y:S01]  /*8320*/  BSSY B1, `(.L_x_171) ;  /* 0x000006a000017945 */ /* 0x000fe20003800000 */
[----:B------:R-:W-:Y:S01]  /*8330*/  IMAD.MOV.U32 R19, RZ, RZ, -0x1 ;  /* 0xffffffffff137424 */ /* 0x000fe200078e00ff */
[----:B------:R-:W-:Y:S01]  /*8340*/  ISETP.GT.U32.AND P1, PT, R12, 0xc, PT ;  /* 0x0000000c0c00780c */ /* 0x000fe20003f24070 */
[----:B------:R-:W-:Y:S01]  /*8350*/  IMAD.MOV.U32 R20, RZ, RZ, -0x1 ;  /* 0xffffffffff147424 */ /* 0x000fe200078e00ff */
[----:B------:R-:W-:Y:S01]  /*8360*/  IADD3.X R17, R17, UR42, RZ, P4, !PT ;  /* 0x0000002a11117c10 */ /* 0x000fe2000a7fe4ff */
[----:B------:R-:W-:Y:S01]  /*8370*/  IMAD.MOV.U32 R8, RZ, RZ, -0x1 ;  /* 0xffffffffff087424 */ /* 0x000fe200078e00ff */
[----:B------:R-:W-:-:S02]  /*8380*/  ISETP.LT.U32.AND P1, PT, R3, 0xd, P1 ;  /* 0x0000000d0300780c */ /* 0x000fc40000f21070 */
[----:B------:R-:W-:Y:S01]  /*8390*/  PRMT R13, RZ, 0x7610, R13 ;  /* 0x00007610ff0d7816 */ /* 0x000fe2000000000d */
[----:B------:R-:W0:Y:S01]  /*83a0*/  @P3 S2R R5, SR_CgaCtaId ;  /* 0x0000000000053919 */ /* 0x000e220000008800 */
[----:B------:R-:W-:-:S04]  /*83b0*/  @P3 MOV R4, 0x400 ;  /* 0x0000040000043802 */ /* 0x000fc80000000f00 */
[----:B0-----:R-:W-:Y:S01]  /*83c0*/  @P3 LEA R6, R5, R4, 0x18 ;  /* 0x0000000405063211 */ /* 0x001fe200078ec0ff */
[----:B------:R-:W-:-:S03]  /*83d0*/  IMAD.WIDE.U32 R4, R12, 0x4ec4ec4f, RZ ;  /* 0x4ec4ec4f0c047825 */ /* 0x000fc600078e00ff */
[----:B------:R0:W-:Y:S01]  /*83e0*/  @P3 SYNCS.ARRIVE.TRANS64.A1T0 RZ, [R6+URZ+0xe8], RZ ;  /* 0x0000e8ff06ff39a7 */ /* 0x0001e2000810003f */
[----:B------:R-:W-:Y:S02]  /*83f0*/  ISETP.GE.U32.AND P3, PT, R3, 0xd, PT ;  /* 0x0000000d0300780c */ /* 0x000fe40003f66070 */
[----:B------:R-:W-:Y:S02]  /*8400*/  SHF.R.U32.HI R7, RZ, 0x2, R5 ;  /* 0x00000002ff077819 */ /* 0x000fe40000011605 */
[----:B------:R-:W-:Y:S02]  /*8410*/  SEL R5, RZ, 0x1, !P1 ;  /* 0x00000001ff057807 */ /* 0x000fe40004800000 */
[----:B------:R-:W-:Y:S01]  /*8420*/  ISETP.GE.U32.AND P1, PT, R16, UR4, PT ;  /* 0x0000000410007c0c */ /* 0x000fe2000bf26070 */
[----:B------:R-:W-:Y:S01]  /*8430*/  IMAD R12, R7, -0xd, R12 ;  /* 0xfffffff3070c7824 */ /* 0x000fe200078e020c */
[----:B------:R-:W-:Y:S02]  /*8440*/  LOP3.LUT R0, R0, R5, RZ, 0x3c, !PT ;  /* 0x0000000500007212 */ /* 0x000fe400078e3cff */
[----:B------:R-:W-:-:S02]  /*8450*/  ISETP.GE.U32.AND.EX P1, PT, R17, UR5, PT, P1 ;  /* 0x0000000511007c0c */ /* 0x000fc4000bf26110 */
[----:B------:R-:W-:Y:S02]  /*8460*/  PRMT R4, RZ, 0x7610, R4 ;  /* 0x00007610ff047816 */ /* 0x000fe40000000004 */
[----:B------:R-:W-:-:S09]  /*8470*/  @P3 LOP3.LUT R0, R0, 0x1, R7, 0x78, !PT ;  /* 0x0000000100003812 */ /* 0x000fd200078e7807 */
[----:B0-----:R-:W-:Y:S05]  /*8480*/  @P1 BRA `(.L_x_172) ;  /* 0x00000004004c1947 */ /* 0x001fea0003800000 */
[----:B------:R-:W-:Y:S01]  /*8490*/  ULDC.64 UR4, c[0x0][0x628] ;  /* 0x00018a0000047ab9 */ /* 0x000fe20000000a00 */
[----:B------:R-:W0:Y:S01]  /*84a0*/  S2R R15, SR_CTAID.X ;  /* 0x00000000000f7919 */ /* 0x000e220000002500 */
[----:B------:R-:W-:Y:S01]  /*84b0*/  ISETP.NE.U32.AND P1, PT, RZ, UR4, PT ;  /* 0x00000004ff007c0c */ /* 0x000fe2000bf25070 */
[----:B------:R-:W-:Y:S01]  /*84c0*/  ULDC UR7, c[0x0][0x630] ;  /* 0x00018c0000077ab9 */ /* 0x000fe20000000800 */
[----:B------:R-:W-:Y:S01]  /*84d0*/  IMAD.MOV.U32 R4, RZ, RZ, R16 ;  /* 0x000000ffff047224 */ /* 0x000fe200078e0010 */
[----:B------:R-:W1:Y:S01]  /*84e0*/  S2R R14, SR_CTAID.Y ;  /* 0x00000000000e7919 */ /* 0x000e620000002600 */
[----:B------:R-:W-:Y:S01]  /*84f0*/  ISETP.NE.AND.EX P1, PT, RZ, UR5, PT, P1 ;  /* 0x00000005ff007c0c */ /* 0x000fe2000bf25310 */
[----:B------:R-:W-:-:S12]  /*8500*/  IMAD.MOV.U32 R5, RZ, RZ, R17 ;  /* 0x000000ffff057224 */ /* 0x000fd800078e0011 */
[----:B------:R-:W-:Y:S05]  /*8510*/  @!P1 BRA `(.L_x_173) ;  /* 0x0000000000289947 */ /* 0x000fea0003800000 */
[----:B------:R-:W-:Y:S02]  /*8520*/  ULDC UR6, c[0x0][0x634] ;  /* 0x00018d0000067ab9 */ /* 0x000fe40000000800 */
[----:B------:R-:W-:-:S05]  /*8530*/  IADD3 R9, P1, R16, UR6, RZ ;  /* 0x0000000610097c10 */ /* 0x000fca000ff3e0ff */
[----:B------:R-:W-:-:S04]  /*8540*/  IMAD.X R19, RZ, RZ, R17, P1 ;  /* 0x000000ffff137224 */ /* 0x000fc800008e0611 */
[----:B------:R-:W-:-:S04]  /*8550*/  IMAD.WIDE.U32 R6, R19, UR4, RZ ;  /* 0x0000000413067c25 */ /* 0x000fc8000f8e00ff */
[----:B------:R-:W-:-:S04]  /*8560*/  IMAD.WIDE.U32 R6, P1, R9, UR5, R6 ;  /* 0x0000000509067c25 */ /* 0x000fc8000f820006 */
[----:B------:R-:W-:-:S04]  /*8570*/  IMAD.WIDE.U32 R8, R9, UR4, RZ ;  /* 0x0000000409087c25 */ /* 0x000fc8000f8e00ff */
[----:B------:R-:W-:Y:S01]  /*8580*/  IMAD.X R5, RZ, RZ, RZ, P1 ;  /* 0x000000ffff057224 */ /* 0x000fe200008e06ff */
[----:B------:R-:W-:Y:S01]  /*8590*/  IADD3 RZ, P1, R9, R6, RZ ;  /* 0x0000000609ff7210 */ /* 0x000fe20007f3e0ff */
[----:B------:R-:W-:-:S04]  /*85a0*/  IMAD.MOV.U32 R4, RZ, RZ, R7 ;  /* 0x000000ffff047224 */ /* 0x000fc800078e0007 */
[----:B------:R-:W-:-:S08]  /*85b0*/  IMAD.WIDE.U32.X R4, R19, UR5, R4, P1 ;  /* 0x0000000513047c25 */ /* 0x000fd000088e0404 */
.L_x_173:
[--C-:B------:R-:W-:Y:S01]  /*85c0*/  SHF.R.U64 R8, R4, UR7, R5.reuse ;  /* 0x0000000704087c19 */ /* 0x100fe20008001205 */
[----:B------:R-:W-:Y:S01]  /*85d0*/  ULDC.64 UR4, c[0x0][0x620] ;  /* 0x0001880000047ab9 */ /* 0x000fe20000000a00 */
[----:B------:R-:W-:Y:S01]  /*85e0*/  SHF.R.U32.HI R4, RZ, UR7, R5 ;  /* 0x00000007ff047c19 */ /* 0x000fe20008011605 */
[----:B------:R-:W2:Y:S01]  /*85f0*/  LDC R24, c[0x0][0x144] ;  /* 0x00005100ff187b82 */ /* 0x000ea20000000800 */
[----:B------:R-:W-:Y:S01]  /*8600*/  IADD3 R7, P1, RZ, -R8, RZ ;  /* 0x80000008ff077210 */ /* 0x000fe20007f3e0ff */
[----:B------:R-:W-:Y:S01]  /*8610*/  ULDC.64 UR8, c[0x0][0x640] ;  /* 0x0001900000087ab9 */ /* 0x000fe20000000a00 */
[----:B0-----:R-:W-:Y:S01]  /*8620*/  I2FP.F32.U32 R9, R15 ;  /* 0x0000000f00097245 */ /* 0x001fe20000201000 */
[----:B------:R-:W-:Y:S02]  /*8630*/  ULDC UR6, c[0x0][0x608] ;  /* 0x0001820000067ab9 */ /* 0x000fe40000000800 */
[----:B------:R-:W-:Y:S01]  /*8640*/  IMAD.X R4, RZ, RZ, ~R4, P1 ;  /* 0x000000ffff047224 */ /* 0x000fe200008e0e04 */
[----:B------:R-:W-:Y:S01]  /*8650*/  ISETP.NE.U32.AND P1, PT, RZ, UR8, PT ;  /* 0x00000008ff007c0c */ /* 0x000fe2000bf25070 */
[----:B------:R-:W0:Y:S02]  /*8660*/  LDC R21, c[0x0][0x148] ;  /* 0x00005200ff157b82 */ /* 0x000e240000000800 */
[----:B------:R-:W-:Y:S01]  /*8670*/  IMAD R6, R4, UR4, RZ ;  /* 0x0000000404067c24 */ /* 0x000fe2000f8e02ff */
[----:B------:R-:W-:Y:S01]  /*8680*/  ISETP.NE.AND.EX P1, PT, RZ, UR9, PT, P1 ;  /* 0x00000009ff007c0c */ /* 0x000fe2000bf25310 */
[----:B------:R-:W-:Y:S01]  /*8690*/  IMAD.WIDE.U32 R4, R7, UR4, R16 ;  /* 0x0000000407047c25 */ /* 0x000fe2000f8e0010 */
[----:B------:R-:W-:-:S03]  /*86a0*/  ULDC UR4, c[0x0][0x150] ;  /* 0x0000540000047ab9 */ /* 0x000fc60000000800 */
[----:B------:R-:W-:Y:S02]  /*86b0*/  IMAD R7, R7, UR5, R6 ;  /* 0x0000000507077c24 */ /* 0x000fe4000f8e0206 */
[----:B------:R-:W-:Y:S01]  /*86c0*/  FMUL R6, R9, UR4 ;  /* 0x0000000409067c20 */ /* 0x000fe20008400000 */
[----:B------:R-:W-:Y:S01]  /*86d0*/  ULDC UR4, c[0x0][0x618] ;  /* 0x0001860000047ab9 */ /* 0x000fe20000000800 */
[----:B------:R-:W-:Y:S01]  /*86e0*/  ULDC UR5, c[0x0][0x154] ;  /* 0x0000550000057ab9 */ /* 0x000fe20000000800 */
[----:B------:R-:W-:-:S03]  /*86f0*/  IMAD.IADD R5, R5, 0x1, R7 ;  /* 0x0000000105057824 */ /* 0x000fc600078e0207 */
[----:B------:R-:W3:Y:S02]  /*8700*/  F2I.U32.TRUNC.NTZ R6, R6 ;  /* 0x0000000600067305 */ /* 0x000ee4000020f000 */
[----:B------:R-:W-:Y:S02]  /*8710*/  SHF.R.U64 R9, R4, UR4, R5 ;  /* 0x0000000404097c19 */ /* 0x000fe40008001205 */
[----:B-1----:R-:W-:-:S05]  /*8720*/  I2FP.F32.U32 R4, R14 ;  /* 0x0000000e00047245 */ /* 0x002fca0000201000 */
[----:B------:R-:W-:Y:S01]  /*8730*/  FMUL R22, R4, UR5 ;  /* 0x0000000504167c20 */ /* 0x000fe20008400000 */
[----:B------:R-:W-:Y:S01]  /*8740*/  SHF.R.U32.HI R4, RZ, UR4, R5 ;  /* 0x00000004ff047c19 */ /* 0x000fe20008011605 */
[----:B------:R-:W-:-:S03]  /*8750*/  ULDC UR4, c[0x0][0x658] ;  /* 0x0001960000047ab9 */ /* 0x000fc60000000800 */
[--C-:B------:R-:W-:Y:S01]  /*8760*/  SHF.R.U64 R20, R9, UR6, R4.reuse ;  /* 0x0000000609147c19 */ /* 0x100fe20008001204 */
[----:B------:R-:W1:Y:S01]  /*8770*/  F2I.U32.TRUNC.NTZ R22, R22 ;  /* 0x0000001600167305 */ /* 0x000e62000020f000 */
[----:B------:R-:W-:Y:S01]  /*8780*/  SHF.R.U32.HI R5, RZ, UR6, R4 ;  /* 0x00000006ff057c19 */ /* 0x000fe20008011604 */
[----:B---3--:R-:W-:-:S03]  /*8790*/  IMAD.MOV R6, RZ, RZ, -R6 ;  /* 0x000000ffff067224 */ /* 0x008fc600078e0a06 */
[----:B------:R-:W-:Y:S01]  /*87a0*/  SHF.R.U64 R19, R20, UR4, R5 ;  /* 0x0000000414137c19 */ /* 0x000fe20008001205 */
[----:B--2---:R-:W-:Y:S01]  /*87b0*/  IMAD R15, R24, R6, R15 ;  /* 0x00000006180f7224 */ /* 0x004fe200078e020f */
[----:B------:R-:W-:-:S03]  /*87c0*/  SHF.R.U32.HI R23, RZ, UR4, R5 ;  /* 0x00000004ff177c19 */ /* 0x000fc60008011605 */
[----:B------:R-:W-:Y:S02]  /*87d0*/  IMAD.MOV.U32 R4, RZ, RZ, R19 ;  /* 0x000000ffff047224 */ /* 0x000fe400078e0013 */
[----:B------:R-:W-:Y:S01]  /*87e0*/  IMAD.MOV.U32 R5, RZ, RZ, R23 ;  /* 0x000000ffff057224 */ /* 0x000fe200078e0017 */
[----:B-1----:R-:W-:Y:S06]  /*87f0*/  @!P1 BRA `(.L_x_174) ;  /* 0x0000000000289947 */ /* 0x002fec0003800000 */
[----:B------:R-:W-:Y:S02]  /*8800*/  ULDC UR4, c[0x0][0x64c] ;  /* 0x0001930000047ab9 */ /* 0x000fe40000000800 */
[----:B------:R-:W-:-:S05]  /*8810*/  IADD3 R5, P1, R19, UR4, RZ ;  /* 0x0000000413057c10 */ /* 0x000fca000ff3e0ff */
[----:B------:R-:W-:-:S04]  /*8820*/  IMAD.X R23, RZ, RZ, R23, P1 ;  /* 0x000000ffff177224 */ /* 0x000fc800008e0617 */
[----:B------:R-:W-:-:S04]  /*8830*/  IMAD.WIDE.U32 R6, R23, UR8, RZ ;  /* 0x0000000817067c25 */ /* 0x000fc8000f8e00ff */
[----:B------:R-:W-:-:S04]  /*8840*/  IMAD.WIDE.U32 R6, P1, R5, UR9, R6 ;  /* 0x0000000905067c25 */ /* 0x000fc8000f820006 */
[----:B------:R-:W-:-:S04]  /*8850*/  IMAD.WIDE.U32 R4, R5, UR8, RZ ;  /* 0x0000000805047c25 */ /* 0x000fc8000f8e00ff */
[----:B------:R-:W-:Y:S01]  /*8860*/  IMAD.MOV.U32 R4, RZ, RZ, R7 ;  /* 0x000000ffff047224 */ /* 0x000fe200078e0007 */
[----:B------:R-:W-:Y:S01]  /*8870*/  IADD3 RZ, P3, R5, R6, RZ ;  /* 0x0000000605ff7210 */ /* 0x000fe20007f7e0ff */
[----:B------:R-:W-:-:S04]  /*8880*/  IMAD.X R5, RZ, RZ, RZ, P1 ;  /* 0x000000ffff057224 */ /* 0x000fc800008e06ff */
[----:B------:R-:W-:-:S08]  /*8890*/  IMAD.WIDE.U32.X R4, R23, UR9, R4, P3 ;  /* 0x0000000917047c25 */ /* 0x000fd000098e0404 */
.L_x_174:
[----:B------:R-:W-:Y:S01]  /*88a0*/  ISETP.NE.AND P1, PT, R2, 0x1, PT ;  /* 0x000000010200780c */ /* 0x000fe20003f25270 */
[----:B------:R-:W-:Y:S01]  /*88b0*/  ULDC UR4, c[0x0][0x648] ;  /* 0x0001920000047ab9 */ /* 0x000fe20000000800 */
[----:B------:R-:W-:Y:S01]  /*88c0*/  LOP3.LUT R20, R20, UR16, RZ, 0xc0, !PT ;  /* 0x0000001014147c12 */ /* 0x000fe2000f8ec0ff */
[----:B------:R-:W-:Y:S01]  /*88d0*/  IMAD.MOV R22, RZ, RZ, -R22 ;  /* 0x000000ffff167224 */ /* 0x000fe200078e0a16 */
[----:B------:R-:W-:Y:S01]  /*88e0*/  SHF.R.U64 R5, R4, UR4, R5 ;  /* 0x0000000404057c19 */ /* 0x000fe20008001205 */
[----:B------:R-:W-:Y:S01]  /*88f0*/  ULDC UR4, c[0x0][0x638] ;  /* 0x00018e0000047ab9 */ /* 0x000fe20000000800 */
[----:B------:R-:W-:Y:S01]  /*8900*/  LOP3.LUT R6, R9, UR15, RZ, 0xc0, !PT ;  /* 0x0000000f09067c12 */ /* 0x000fe2000f8ec0ff */
[----:B------:R-:W-:Y:S02]  /*8910*/  ULDC UR5, c[0x0][0x610] ;  /* 0x0001840000057ab9 */ /* 0x000fe40000000800 */
[----:B------:R-:W-:Y:S02]  /*8920*/  IMAD.MOV R4, RZ, RZ, -R5 ;  /* 0x000000ffff047224 */ /* 0x000fe400078e0a05 */
[----:B------:R-:W-:-:S02]  /*8930*/  IMAD R20, R5, UR17, R20 ;  /* 0x0000001105147c24 */ /* 0x000fc4000f8e0214 */
[----:B0-----:R-:W-:Y:S02]  /*8940*/  @P1 IMAD R15, R21, R22, R14 ;  /* 0x00000016150f1224 */ /* 0x001fe400078e020e */
[----:B------:R-:W-:Y:S01]  /*8950*/  IMAD R19, R4, UR4, R19 ;  /* 0x0000000404137c24 */ /* 0x000fe2000f8e0213 */
[----:B------:R-:W-:Y:S01]  /*8960*/  ULDC UR4, c[0x0][0x600] ;  /* 0x0001800000047ab9 */ /* 0x000fe20000000800 */
[----:B------:R-:W-:Y:S02]  /*8970*/  IMAD R15, R20, UR5, R15 ;  /* 0x00000005140f7c24 */ /* 0x000fe4000f8e020f */
[----:B------:R-:W-:Y:S02]  /*8980*/  IMAD R6, R19, UR4, R6 ;  /* 0x0000000413067c24 */ /* 0x000fe4000f8e0206 */
[----:B------:R-:W-:-:S03]  /*8990*/  IMAD.MOV.U32 R4, RZ, RZ, 0x1 ;  /* 0x00000001ff047424 */ /* 0x000fc600078e00ff */
[----:B------:R-:W-:Y:S02]  /*89a0*/  SEL R20, R6, R15, !P1 ;  /* 0x0000000f06147207 */ /* 0x000fe40004800000 */
[----:B------:R-:W-:-:S07]  /*89b0*/  SEL R19, R15, R6, !P1 ;  /* 0x000000060f137207 */ /* 0x000fce0004800000 */
.L_x_172:
[----:B------:R-:W-:Y:S05]  /*89c0*/  BSYNC B1 ;  /* 0x0000000000017941 */ /* 0x000fea0003800000 */
.L_x_171:
[----:B------:R-:W-:-:S13]  /*89d0*/  LOP3.LUT P1, RZ, R4, 0xff, RZ, 0xc0, !PT ;  /* 0x000000ff04ff7812 */ /* 0x000fda000782c0ff */
[----:B------:R-:W-:Y:S05]  /*89e0*/  @P1 BRA `(.L_x_175) ;  /* 0xfffffff4004c1947 */ /* 0x000fea000383ffff */
[----:B------:R-:W-:Y:S05]  /*89f0*/  BSYNC B0 ;  /* 0x0000000000007941 */ /* 0x000fea0003800000 */
.L_x_163:
[----:B------:R-:W-:-:S03]  /*8a00*/  UMOV UR4, 0xffffffff ;  /* 0xffffffff00047882 */ /* 0x000fc60000000000 */
[----:B------:R-:W-:Y:S05]  /*8a10*/  BRA.DIV UR4, `(.L_x_176) ;  /* 0x0000000a045c7947 */ /* 0x000fea000b800000 */
[----:B------:R-:W-:-:S13]  /*8a20*/  ELECT P6, URZ, PT ;  /* 0x00000000003f782f */ /* 0x000fda00038c0000 */
.L_x_199:
[----:B------:R-:W-:Y:S04]  /*8a30*/  BSSY B0, `(.L_x_177) ;  /* 0x000007c000007945 */ /* 0x000fe80003800000 */
[----:B------:R-:W-:Y:S05]  /*8a40*/  @!P6 BRA `(.L_x_178) ;  /* 0x0000000400e8e947 */ /* 0x000fea0003800000 */
[----:B------:R-:W-:-:S04]  /*8a50*/  LOP3.LUT R18, R18, 0x2, RZ, 0xfc, !PT ;  /* 0x0000000212127812 */ /* 0x000fc800078efcff */
[----:B------:R-:W-:-:S13]  /*8a60*/  ISETP.NE.AND P0, PT, R18, 0x3, PT ;  /* 0x000000031200780c */ /* 0x000fda0003f05270 */
[----:B------:R-:W-:Y:S05]  /*8a70*/  @!P0 BRA `(.L_x_179) ;  /* 0x0000000000048947 */ /* 0x000fea0003800000 */
[----:B------:R-:W-:Y:S01]  /*8a80*/  BPT.TRAP 0x1 ;  /* 0x000000040000795c */ /* 0x000fe20000300000 */
.L_x_179:
[----:B------:R-:W0:Y:S01]  /*8a90*/  S2R R3, SR_CgaCtaId ;  /* 0x0000000000037919 */ /* 0x000e220000008800 */
[----:B------:R-:W-:-:S04]  /*8aa0*/  MOV R2, 0x400 ;  /* 0x0000040000027802 */ /* 0x000fc80000000f00 */
[----:B0-----:R-:W-:Y:S02]  /*8ab0*/  LEA R3, R3, R2, 0x18 ;  /* 0x0000000203037211 */ /* 0x001fe400078ec0ff */
[----:B------:R-:W-:-:S03]  /*8ac0*/  SHF.L.U32 R2, R0, 0x1f, RZ ;  /* 0x0000001f00027819 */ /* 0x000fc600000006ff */
[----:B------:R-:W-:-:S04]  /*8ad0*/  VIADD R3, R3, 0x68 ;  /* 0x0000006803037836 */ /* 0x000fc80000000000 */
[C---:B------:R-:W-:Y:S02]  /*8ae0*/  IMAD R7, R12.reuse, 0x8, R3 ;  /* 0x000000080c077824 */ /* 0x040fe400078e0203 */
[----:B------:R-:W-:Y:S02]  /*8af0*/  VIADD R12, R12, 0x1 ;  /* 0x000000010c0c7836 */ /* 0x000fe40000000000 */
[----:B------:R-:W0:Y:S03]  /*8b00*/  SYNCS.PHASECHK.TRANS64.TRYWAIT P0, [R7+URZ], R2 ;  /* 0x00000002070075a7 */ /* 0x000e26000800017f */
[----:B------:R-:W-:-:S04]  /*8b10*/  ISETP.NE.AND P1, PT, R12, 0xd, PT ;  /* 0x0000000d0c00780c */ /* 0x000fc80003f25270 */
[----:B------:R-:W-:Y:S02]  /*8b20*/  SEL R5, RZ, 0x1, P1 ;  /* 0x00000001ff057807 */ /* 0x000fe40000800000 */
[----:B------:R-:W-:Y:S02]  /*8b30*/  SEL R12, R12, RZ, P1 ;  /* 0x000000ff0c0c7207 */ /* 0x000fe40000800000 */
[----:B------:R-:W-:-:S03]  /*8b40*/  LOP3.LUT R5, R0, R5, RZ, 0x3c, !PT ;  /* 0x0000000500057212 */ /* 0x000fc600078e3cff */
[----:B------:R-:W-:Y:S01]  /*8b50*/  IMAD R9, R12, 0x8, R3 ;  /* 0x000000080c097824 */ /* 0x000fe200078e0203 */
[----:B------:R-:W-:Y:S01]  /*8b60*/  SHF.L.U32 R4, R5, 0x1f, RZ ;  /* 0x0000001f05047819 */ /* 0x000fe200000006ff */
[----:B0-----:R-:W-:Y:S06]  /*8b70*/  @!P0 BRA `(.L_x_180) ;  /* 0x0000000800248947 */ /* 0x001fec0003800000 */
.L_x_200:
[----:B------:R-:W1:Y:S01]  /*8b80*/  SYNCS.PHASECHK.TRANS64.TRYWAIT P0, [R9+URZ], R4 ;  /* 0x00000004090075a7 */ /* 0x000e62000800017f */
[----:B------:R-:W-:-:S05]  /*8b90*/  VIADD R0, R12, 0x1 ;  /* 0x000000010c007836 */ /* 0x000fca0000000000 */
[----:B------:R-:W-:-:S04]  /*8ba0*/  ISETP.NE.AND P1, PT, R0, 0xd, PT ;  /* 0x0000000d0000780c */ /* 0x000fc80003f25270 */
[----:B0-----:R-:W-:Y:S02]  /*8bb0*/  SEL R2, RZ, 0x1, P1 ;  /* 0x00000001ff027807 */ /* 0x001fe40000800000 */
[----:B------:R-:W-:Y:S02]  /*8bc0*/  SEL R0, R0, RZ, P1 ;  /* 0x000000ff00007207 */ /* 0x000fe40000800000 */
[----:B------:R-:W-:-:S03]  /*8bd0*/  LOP3.LUT R7, R5, R2, RZ, 0x3c, !PT ;  /* 0x0000000205077212 */ /* 0x000fc600078e3cff */
[----:B------:R-:W-:Y:S01]  /*8be0*/  IMAD R6, R0, 0x8, R3 ;  /* 0x0000000800067824 */ /* 0x000fe200078e0203 */
[----:B------:R-:W-:Y:S01]  /*8bf0*/  SHF.L.U32 R5, R7, 0x1f, RZ ;  /* 0x0000001f07057819 */ /* 0x000fe200000006ff */
[----:B-1----:R-:W-:Y:S06]  /*8c00*/  @!P0 BRA `(.L_x_181) ;  /* 0x0000000800148947 */ /* 0x002fec0003800000 */
.L_x_201:
[----:B------:R-:W1:Y:S01]  /*8c10*/  SYNCS.PHASECHK.TRANS64.TRYWAIT P0, [R6+URZ], R5 ;  /* 0x00000005060075a7 */ /* 0x000e62000800017f */
[----:B------:R-:W-:-:S05]  /*8c20*/  VIADD R0, R0, 0x1 ;  /* 0x0000000100007836 */ /* 0x000fca0000000000 */
[----:B------:R-:W-:-:S04]  /*8c30*/  ISETP.NE.AND P1, PT, R0, 0xd, PT ;  /* 0x0000000d0000780c */ /* 0x000fc80003f25270 */
[----:B------:R-:W-:Y:S02]  /*8c40*/  SEL R2, RZ, 0x1, P1 ;  /* 0x00000001ff027807 */ /* 0x000fe40000800000 */
[----:B------:R-:W-:Y:S02]  /*8c50*/  SEL R0, R0, RZ, P1 ;  /* 0x000000ff00007207 */ /* 0x000fe40000800000 */
[----:B------:R-:W-:-:S03]  /*8c60*/  LOP3.LUT R7, R7, R2, RZ, 0x3c, !PT ;  /* 0x0000000207077212 */ /* 0x000fc600078e3cff */
[----:B0-----:R-:W-:Y:S01]  /*8c70*/  IMAD R9, R0, 0x8, R3 ;  /* 0x0000000800097824 */ /* 0x001fe200078e0203 */
[----:B------:R-:W-:Y:S01]  /*8c80*/  SHF.L.U32 R4, R7, 0x1f, RZ ;  /* 0x0000001f07047819 */ /* 0x000fe200000006ff */
[----:B-1----:R-:W-:Y:S06]  /*8c90*/  @!P0 BRA `(.L_x_182) ;  /* 0x0000000800048947 */ /* 0x002fec0003800000 */
.L_x_202:
        /* <DEDUP_REMOVED lines=9> */
.L_x_203:
        /* <DEDUP_REMOVED lines=9> */
.L_x_204:
        /* <DEDUP_REMOVED lines=9> */
.L_x_205:
        /* <DEDUP_REMOVED lines=9> */
.L_x_206:
        /* <DEDUP_REMOVED lines=9> */
.L_x_207:
        /* <DEDUP_REMOVED lines=9> */
.L_x_208:
        /* <DEDUP_REMOVED lines=9> */
.L_x_209:
        /* <DEDUP_REMOVED lines=9> */
.L_x_210:
[----:B------:R-:W1:Y:S01]  /*9120*/  SYNCS.PHASECHK.TRANS64.TRYWAIT P0, [R9+URZ], R4 ;  /* 0x00000004090075a7 */ /* 0x000e62000800017f */
[----:B------:R-:W-:-:S05]  /*9130*/  VIADD R0, R0, 0x1 ;  /* 0x0000000100007836 */ /* 0x000fca0000000000 */
[----:B------:R-:W-:-:S04]  /*9140*/  ISETP.NE.AND P1, PT, R0, 0xd, PT ;  /* 0x0000000d0000780c */ /* 0x000fc80003f25270 */
[----:B------:R-:W-:Y:S02]  /*9150*/  SEL R2, RZ, 0x1, P1 ;  /* 0x00000001ff027807 */ /* 0x000fe40000800000 */
[----:B------:R-:W-:Y:S02]  /*9160*/  SEL R0, R0, RZ, P1 ;  /* 0x000000ff00007207 */ /* 0x000fe40000800000 */
[----:B------:R-:W-:Y:S01]  /*9170*/  LOP3.LUT R2, R7, R2, RZ, 0x3c, !PT ;  /* 0x0000000207027212 */ /* 0x000fe200078e3cff */
[----:B-1----:R-:W-:Y:S06]  /*9180*/  @!P0 BRA `(.L_x_191) ;  /* 0x00000004007c8947 */ /* 0x002fec0003800000 */
.L_x_211:
[----:B------:R-:W-:Y:S01]  /*9190*/  IMAD R3, R0, 0x8, R3 ;  /* 0x0000000800037824 */ /* 0x000fe200078e0203 */
[----:B------:R-:W-:-:S07]  /*91a0*/  SHF.L.U32 R0, R2, 0x1f, RZ ;  /* 0x0000001f02007819 */ /* 0x000fce00000006ff */
.L_x_192:
[----:B--2---:R2:W3:Y:S02]  /*91b0*/  SYNCS.PHASECHK.TRANS64.TRYWAIT P0, [R3+URZ], R0 ;  /* 0x00000000030075a7 */ /* 0x0044e4000800017f */
[----:B---3--:R-:W-:Y:S05]  /*91c0*/  @!P0 NANOSLEEP.SYNCS 0x989680 ;  /* 0x009896800000895d */ /* 0x008fea0003900000 */
[----:B------:R-:W3:Y:S02]  /*91d0*/  @!P0 SYNCS.PHASECHK.TRANS64 P0, [R3+URZ], R0 ;  /* 0x00000000030085a7 */ /* 0x000ee4000800007f */
[----:B---3--:R-:W-:Y:S05]  /*91e0*/  @!P0 BRA `(.L_x_192) ;  /* 0xfffffffc00f08947 */ /* 0x008fea000383ffff */
.L_x_178:
[----:B------:R-:W-:Y:S05]  /*91f0*/  BSYNC B0 ;  /* 0x0000000000007941 */ /* 0x000fea0003800000 */
.L_x_177:
[----:B------:R-:W-:Y:S05]  /*9200*/  EXIT ;  /* 0x000000000000794d */ /* 0x000fea0003800000 */
.L_x_18:
[----:B-1----:R1:W2:Y:S02]  /*9210*/  SYNCS.PHASECHK.TRANS64.TRYWAIT P1, [R3+URZ], R0 ;  /* 0x00000000030075a7 */ /* 0x0022a4000802017f */
[----:B--2---:R-:W-:Y:S05]  /*9220*/  @!P1 NANOSLEEP.SYNCS 0x989680 ;  /* 0x009896800000995d */ /* 0x004fea0003900000 */
[----:B------:R-:W2:Y:S02]  /*9230*/  @!P1 SYNCS.PHASECHK.TRANS64 P1, [R3+URZ], R0 ;  /* 0x00000000030095a7 */ /* 0x000ea4000802007f */
[----:B--2---:R-:W-:Y:S05]  /*9240*/  @!P1 BRA `(.L_x_18) ;  /* 0xfffffffc00f09947 */ /* 0x004fea000383ffff */
[----:B------:R-:W-:Y:S05]  /*9250*/  BRA `(.L_x_17) ;  /* 0xffffff84000c7947 */ /* 0x000fea000383ffff */
.L_x_23:
[----:B-1----:R-:W-:-:S04]  /*9260*/  IMAD.U32 R4, RZ, RZ, UR4 ;  /* 0x00000004ff047e24 */ /* 0x002fc8000f8e00ff */
[----:B------:R1:W2:Y:S03]  /*9270*/  SYNCS.PHASECHK.TRANS64.TRYWAIT P1, [R4+URZ], R3 ;  /* 0x00000003040075a7 */ /* 0x0002a6000802017f */
[----:B--2---:R-:W-:Y:S05]  /*9280*/  @!P1 NANOSLEEP.SYNCS 0x989680 ;  /* 0x009896800000995d */ /* 0x004fea0003900000 */
[----:B------:R-:W2:Y:S02]  /*9290*/  @!P1 SYNCS.PHASECHK.TRANS64 P1, [R4+URZ], R3 ;  /* 0x00000003040095a7 */ /* 0x000ea4000802007f */
[----:B--2---:R-:W-:Y:S05]  /*92a0*/  @!P1 BRA `(.L_x_23) ;  /* 0xfffffffc00ec9947 */ /* 0x004fea000383ffff */
[----:B------:R-:W-:Y:S05]  /*92b0*/  BRA `(.L_x_22) ;  /* 0xffffff8400b87947 */ /* 0x000fea000383ffff */
.L_x_164:
[----:B------:R-:W-:Y:S01]  /*92c0*/  BSSY B1, `(.L_x_193) ;  /* 0x0000006000017945 */ /* 0x000fe20003800000 */
[----:B------:R-:W-:-:S07]  /*92d0*/  IMAD.MOV.U32 R15, RZ, RZ, -0x1 ;  /* 0xffffffffff0f7424 */ /* 0x000fce00078e00ff */
[----:B------:R-:W-:Y:S05]  /*92e0*/  WARPSYNC.COLLECTIVE R15, `(.L_x_194) ;  /* 0x000000000f0c7348 */ /* 0x000fea0003c00000 */
[----:B------:R-:W-:Y:S02]  /*92f0*/  ELECT P6, UR62, PT ;  /* 0x00000000003e782f */ /* 0x000fe400038c0000 */
[----:B------:R-:W-:Y:S01]  /*9300*/  MOV R14, UR62 ;  /* 0x0000003e000e7c02 */ /* 0x000fe20008000f00 */
[----:B------:R-:W-:Y:S10]  /*9310*/  ENDCOLLECTIVE ;  /* 0x000000000000791b */ /* 0x000ff40003800000 */
.L_x_194:
[----:B------:R-:W-:Y:S05]  /*9320*/  BSYNC B1 ;  /* 0x0000000000017941 */ /* 0x000fea0003800000 */
.L_x_193:
[----:B------:R-:W-:Y:S05]  /*9330*/  BRA `(.L_x_195) ;  /* 0xffffffec00047947 */ /* 0x000fea000383ffff */
.L_x_167:
[----:B0-----:R0:W1:Y:S02]  /*9340*/  SYNCS.PHASECHK.TRANS64.TRYWAIT P1, [R14+URZ+0x68], R7 ;  /* 0x000068070e0075a7 */ /* 0x001064000802017f */
[----:B-1----:R-:W-:Y:S05]  /*9350*/  @!P1 NANOSLEEP.SYNCS 0x989680 ;  /* 0x009896800000995d */ /* 0x002fea0003900000 */
[----:B------:R-:W1:Y:S02]  /*9360*/  @!P1 SYNCS.PHASECHK.TRANS64 P1, [R14+URZ+0x68], R7 ;  /* 0x000068070e0095a7 */ /* 0x000e64000802007f */
[----:B-1----:R-:W-:Y:S05]  /*9370*/  @!P1 BRA `(.L_x_167) ;  /* 0xfffffffc00f09947 */ /* 0x002fea000383ffff */
[----:B------:R-:W-:Y:S05]  /*9380*/  BRA `(.L_x_196) ;  /* 0xffffffec00387947 */ /* 0x000fea000383ffff */
.L_x_176:
[----:B------:R-:W-:Y:S01]  /*9390*/  BSSY B0, `(.L_x_197) ;  /* 0x0000006000007945 */ /* 0x000fe20003800000 */
[----:B------:R-:W-:-:S07]  /*93a0*/  IMAD.MOV.U32 R15, RZ, RZ, -0x1 ;  /* 0xffffffffff0f7424 */ /* 0x000fce00078e00ff */
[----:B------:R-:W-:Y:S05]  /*93b0*/  WARPSYNC.COLLECTIVE R15, `(.L_x_198) ;  /* 0x000000000f0c7348 */ /* 0x000fea0003c00000 */
[----:B------:R-:W-:Y:S02]  /*93c0*/  ELECT P6, UR62, PT ;  /* 0x00000000003e782f */ /* 0x000fe400038c0000 */
[----:B------:R-:W-:Y:S01]  /*93d0*/  MOV R14, UR62 ;  /* 0x0000003e000e7c02 */ /* 0x000fe20008000f00 */
[----:B------:R-:W-:Y:S10]  /*93e0*/  ENDCOLLECTIVE ;  /* 0x000000000000791b */ /* 0x000ff40003800000 */
.L_x_198:
[----:B------:R-:W-:Y:S05]  /*93f0*/  BSYNC B0 ;  /* 0x0000000000007941 */ /* 0x000fea0003800000 */
.L_x_197:
[----:B------:R-:W-:Y:S05]  /*9400*/  BRA `(.L_x_199) ;  /* 0xfffffff400887947 */ /* 0x000fea000383ffff */
.L_x_180:
[----:B0-----:R0:W1:Y:S02]  /*9410*/  SYNCS.PHASECHK.TRANS64.TRYWAIT P0, [R7+URZ], R2 ;  /* 0x00000002070075a7 */ /* 0x001064000800017f */
[----:B-1----:R-:W-:Y:S05]  /*9420*/  @!P0 NANOSLEEP.SYNCS 0x989680 ;  /* 0x009896800000895d */ /* 0x002fea0003900000 */
[----:B------:R-:W1:Y:S02]  /*9430*/  @!P0 SYNCS.PHASECHK.TRANS64 P0, [R7+URZ], R2 ;  /* 0x00000002070085a7 */ /* 0x000e64000800007f */
[----:B-1----:R-:W-:Y:S05]  /*9440*/  @!P0 BRA `(.L_x_180) ;  /* 0xfffffffc00f08947 */ /* 0x002fea000383ffff */
[----:B------:R-:W-:Y:S05]  /*9450*/  BRA `(.L_x_200) ;  /* 0xfffffff400c87947 */ /* 0x000fea000383ffff */
.L_x_181:
[----:B0-----:R0:W1:Y:S02]  /*9460*/  SYNCS.PHASECHK.TRANS64.TRYWAIT P0, [R9+URZ], R4 ;  /* 0x00000004090075a7 */ /* 0x001064000800017f */
[----:B-1----:R-:W-:Y:S05]  /*9470*/  @!P0 NANOSLEEP.SYNCS 0x989680 ;  /* 0x009896800000895d */ /* 0x002fea0003900000 */
[----:B------:R-:W1:Y:S02]  /*9480*/  @!P0 SYNCS.PHASECHK.TRANS64 P0, [R9+URZ], R4 ;  /* 0x00000004090085a7 */ /* 0x000e64000800007f */
[----:B-1----:R-:W-:Y:S05]  /*9490*/  @!P0 BRA `(.L_x_181) ;  /* 0xfffffffc00f08947 */ /* 0x002fea000383ffff */
[----:B------:R-:W-:Y:S05]  /*94a0*/  BRA `(.L_x_201) ;  /* 0xfffffff400d87947 */ /* 0x000fea000383ffff */
.L_x_182:
[----:B0-----:R0:W1:Y:S02]  /*94b0*/  SYNCS.PHASECHK.TRANS64.TRYWAIT P0, [R6+URZ], R5 ;  /* 0x00000005060075a7 */ /* 0x001064000800017f */
[----:B-1----:R-:W-:Y:S05]  /*94c0*/  @!P0 NANOSLEEP.SYNCS 0x989680 ;  /* 0x009896800000895d */ /* 0x002fea0003900000 */
[----:B------:R-:W1:Y:S02]  /*94d0*/  @!P0 SYNCS.PHASECHK.TRANS64 P0, [R6+URZ], R5 ;  /* 0x00000005060085a7 */ /* 0x000e64000800007f */
[----:B-1----:R-:W-:Y:S05]  /*94e0*/  @!P0 BRA `(.L_x_182) ;  /* 0xfffffffc00f08947 */ /* 0x002fea000383ffff */
[----:B------:R-:W-:Y:S05]  /*94f0*/  BRA `(.L_x_202) ;  /* 0xfffffff400e87947 */ /* 0x000fea000383ffff */
.L_x_183:
[----:B0-----:R0:W1:Y:S02]  /*9500*/  SYNCS.PHASECHK.TRANS64.TRYWAIT P0, [R9+URZ], R4 ;  /* 0x00000004090075a7 */ /* 0x001064000800017f */
[----:B-1----:R-:W-:Y:S05]  /*9510*/  @!P0 NANOSLEEP.SYNCS 0x989680 ;  /* 0x009896800000895d */ /* 0x002fea0003900000 */
[----:B------:R-:W1:Y:S02]  /*9520*/  @!P0 SYNCS.PHASECHK.TRANS64 P0, [R9+URZ], R4 ;  /* 0x00000004090085a7 */ /* 0x000e64000800007f */
[----:B-1----:R-:W-:Y:S05]  /*9530*/  @!P0 BRA `(.L_x_183) ;  /* 0xfffffffc00f08947 */ /* 0x002fea000383ffff */
[----:B------:R-:W-:Y:S05]  /*9540*/  BRA `(.L_x_203) ;  /* 0xfffffff400f87947 */ /* 0x000fea000383ffff */
.L_x_184:
[----:B0-----:R0:W1:Y:S02]  /*9550*/  SYNCS.PHASECHK.TRANS64.TRYWAIT P0, [R6+URZ], R5 ;  /* 0x00000005060075a7 */ /* 0x001064000800017f */
[----:B-1----:R-:W-:Y:S05]  /*9560*/  @!P0 NANOSLEEP.SYNCS 0x989680 ;  /* 0x009896800000895d */ /* 0x002fea0003900000 */
[----:B------:R-:W1:Y:S02]  /*9570*/  @!P0 SYNCS.PHASECHK.TRANS64 P0, [R6+URZ], R5 ;  /* 0x00000005060085a7 */ /* 0x000e64000800007f */
[----:B-1----:R-:W-:Y:S05]  /*9580*/  @!P0 BRA `(.L_x_184) ;  /* 0xfffffffc00f08947 */ /* 0x002fea000383ffff */
[----:B------:R-:W-:Y:S05]  /*9590*/  BRA `(.L_x_204) ;  /* 0xfffffff800087947 */ /* 0x000fea000383ffff */
.L_x_185:
[----:B0-----:R0:W1:Y:S02]  /*95a0*/  SYNCS.PHASECHK.TRANS64.TRYWAIT P0, [R9+URZ], R4 ;  /* 0x00000004090075a7 */ /* 0x001064000800017f */
[----:B-1----:R-:W-:Y:S05]  /*95b0*/  @!P0 NANOSLEEP.SYNCS 0x989680 ;  /* 0x009896800000895d */ /* 0x002fea0003900000 */
[----:B------:R-:W1:Y:S02]  /*95c0*/  @!P0 SYNCS.PHASECHK.TRANS64 P0, [R9+URZ], R4 ;  /* 0x00000004090085a7 */ /* 0x000e64000800007f */
[----:B-1----:R-:W-:Y:S05]  /*95d0*/  @!P0 BRA `(.L_x_185) ;  /* 0xfffffffc00f08947 */ /* 0x002fea000383ffff */
[----:B------:R-:W-:Y:S05]  /*95e0*/  BRA `(.L_x_205) ;  /* 0xfffffff800187947 */ /* 0x000fea000383ffff */
.L_x_186:
[----:B0-----:R0:W1:Y:S02]  /*95f0*/  SYNCS.PHASECHK.TRANS64.TRYWAIT P0, [R6+URZ], R5 ;  /* 0x00000005060075a7 */ /* 0x001064000800017f */
[----:B-1----:R-:W-:Y:S05]  /*9600*/  @!P0 NANOSLEEP.SYNCS 0x989680 ;  /* 0x009896800000895d */ /* 0x002fea0003900000 */
[----:B------:R-:W1:Y:S02]  /*9610*/  @!P0 SYNCS.PHASECHK.TRANS64 P0, [R6+URZ], R5 ;  /* 0x00000005060085a7 */ /* 0x000e64000800007f */
[----:B-1----:R-:W-:Y:S05]  /*9620*/  @!P0 BRA `(.L_x_186) ;  /* 0xfffffffc00f08947 */ /* 0x002fea000383ffff */
[----:B------:R-:W-:Y:S05]  /*9630*/  BRA `(.L_x_206) ;  /* 0xfffffff800287947 */ /* 0x000fea000383ffff */
.L_x_187:
[----:B0-----:R0:W1:Y:S02]  /*9640*/  SYNCS.PHASECHK.TRANS64.TRYWAIT P0, [R9+URZ], R4 ;  /* 0x00000004090075a7 */ /* 0x001064000800017f */
[----:B-1----:R-:W-:Y:S05]  /*9650*/  @!P0 NANOSLEEP.SYNCS 0x989680 ;  /* 0x009896800000895d */ /* 0x002fea0003900000 */
[----:B------:R-:W1:Y:S02]  /*9660*/  @!P0 SYNCS.PHASECHK.TRANS64 P0, [R9+URZ], R4 ;  /* 0x00000004090085a7 */ /* 0x000e64000800007f */
[----:B-1----:R-:W-:Y:S05]  /*9670*/  @!P0 BRA `(.L_x_187) ;  /* 0xfffffffc00f08947 */ /* 0x002fea000383ffff */
[----:B------:R-:W-:Y:S05]  /*9680*/  BRA `(.L_x_207) ;  /* 0xfffffff800387947 */ /* 0x000fea000383ffff */
.L_x_188:
[----:B0-----:R0:W1:Y:S02]  /*9690*/  SYNCS.PHASECHK.TRANS64.TRYWAIT P0, [R6+URZ], R5 ;  /* 0x00000005060075a7 */ /* 0x001064000800017f */
[----:B-1----:R-:W-:Y:S05]  /*96a0*/  @!P0 NANOSLEEP.SYNCS 0x989680 ;  /* 0x009896800000895d */ /* 0x002fea0003900000 */
[----:B------:R-:W1:Y:S02]  /*96b0*/  @!P0 SYNCS.PHASECHK.TRANS64 P0, [R6+URZ], R5 ;  /* 0x00000005060085a7 */ /* 0x000e64000800007f */
[----:B-1----:R-:W-:Y:S05]  /*96c0*/  @!P0 BRA `(.L_x_188) ;  /* 0xfffffffc00f08947 */ /* 0x002fea000383ffff */
[----:B------:R-:W-:Y:S05]  /*96d0*/  BRA `(.L_x_208) ;  /* 0xfffffff800487947 */ /* 0x000fea000383ffff */
.L_x_189:
[----:B0-----:R0:W1:Y:S02]  /*96e0*/  SYNCS.PHASECHK.TRANS64.TRYWAIT P0, [R9+URZ], R4 ;  /* 0x00000004090075a7 */ /* 0x001064000800017f */
[----:B-1----:R-:W-:Y:S05]  /*96f0*/  @!P0 NANOSLEEP.SYNCS 0x989680 ;  /* 0x009896800000895d */ /* 0x002fea0003900000 */
[----:B------:R-:W1:Y:S02]  /*9700*/  @!P0 SYNCS.PHASECHK.TRANS64 P0, [R9+URZ], R4 ;  /* 0x00000004090085a7 */ /* 0x000e64000800007f */
[----:B-1----:R-:W-:Y:S05]  /*9710*/  @!P0 BRA `(.L_x_189) ;  /* 0xfffffffc00f08947 */ /* 0x002fea000383ffff */
[----:B------:R-:W-:Y:S05]  /*9720*/  BRA `(.L_x_209) ;  /* 0xfffffff800587947 */ /* 0x000fea000383ffff */
.L_x_190:
[----:B0-----:R0:W1:Y:S02]  /*9730*/  SYNCS.PHASECHK.TRANS64.TRYWAIT P0, [R6+URZ], R5 ;  /* 0x00000005060075a7 */ /* 0x001064000800017f */
[----:B-1----:R-:W-:Y:S05]  /*9740*/  @!P0 NANOSLEEP.SYNCS 0x989680 ;  /* 0x009896800000895d */ /* 0x002fea0003900000 */
[----:B------:R-:W1:Y:S02]  /*9750*/  @!P0 SYNCS.PHASECHK.TRANS64 P0, [R6+URZ], R5 ;  /* 0x00000005060085a7 */ /* 0x000e64000800007f */
[----:B-1----:R-:W-:Y:S05]  /*9760*/  @!P0 BRA `(.L_x_190) ;  /* 0xfffffffc00f08947 */ /* 0x002fea000383ffff */
[----:B------:R-:W-:Y:S05]  /*9770*/  BRA `(.L_x_210) ;  /* 0xfffffff800687947 */ /* 0x000fea000383ffff */
.L_x_191:
[----:B-1----:R1:W2:Y:S02]  /*9780*/  SYNCS.PHASECHK.TRANS64.TRYWAIT P0, [R9+URZ], R4 ;  /* 0x00000004090075a7 */ /* 0x0022a4000800017f */
[----:B--2---:R-:W-:Y:S05]  /*9790*/  @!P0 NANOSLEEP.SYNCS 0x989680 ;  /* 0x009896800000895d */ /* 0x004fea0003900000 */
[----:B------:R-:W2:Y:S02]  /*97a0*/  @!P0 SYNCS.PHASECHK.TRANS64 P0, [R9+URZ], R4 ;  /* 0x00000004090085a7 */ /* 0x000ea4000800007f */
[----:B--2---:R-:W-:Y:S05]  /*97b0*/  @!P0 BRA `(.L_x_191) ;  /* 0xfffffffc00f08947 */ /* 0x004fea000383ffff */
[----:B------:R-:W-:Y:S05]  /*97c0*/  BRA `(.L_x_211) ;  /* 0xfffffff800707947 */ /* 0x000fea000383ffff */
.L_x_212:
[----:B------:R-:W-:-:S00]  /*97d0*/  BRA `(.L_x_212) ;  /* 0xfffffffc00fc7947 */ /* 0x000fc0000383ffff */
[----:B------:R-:W-:-:S00]  /*97e0*/  NOP ;  /* 0x0000000000007918 */ /* 0x000fc00000000000 */
        /* <DEDUP_REMOVED lines=9> */
.L_x_213:


//--------------------- .nv.global.init           --------------------------
	.section	.nv.global.init,"aw",@progbits
.nv.global.init:
	.type		$str$22,@object
	.size		$str$22,($str$23 - $str$22)
$str$22:
        /*0000*/ 	.byte	0x6b, 0x5f, 0x74, 0x69, 0x6c, 0x65, 0x5f, 0x63, 0x6f, 0x75, 0x6e, 0x74, 0x20, 0x3e, 0x3d, 0x20
        /*0010*/ 	.byte	0x31, 0x00
	.type		$str$23,@object
	.size		$str$23,(__unnamed_1 - $str$23)
$str$23:
        /*0012*/ 	.byte	0x2f, 0x74, 0x6d, 0x70, 0x2f, 0x63, 0x75, 0x74, 0x6c, 0x61, 0x73, 0x73, 0x5f, 0x73, 0x77, 0x65
        /*0022*/ 	.byte	0x65, 0x70, 0x5f, 0x73, 0x72, 0x63, 0x2f, 0x69, 0x6e, 0x63, 0x6c, 0x75, 0x64, 0x65, 0x2f, 0x63
        /*0032*/ 	.byte	0x75, 0x74, 0x6c, 0x61, 0x73, 0x73, 0x2f, 0x67, 0x65, 0x6d, 0x6d, 0x2f, 0x63, 0x6f, 0x6c, 0x6c
        /*0042*/ 	.byte	0x65, 0x63, 0x74, 0x69, 0x76, 0x65, 0x2f, 0x73, 0x6d, 0x39, 0x30, 0x5f, 0x6d, 0x6d, 0x61, 0x5f
        /*0052*/ 	.byte	0x74, 0x6d, 0x61, 0x5f, 0x67, 0x6d, 0x6d, 0x61, 0x5f, 0x73, 0x73, 0x5f, 0x77, 0x61, 0x72, 0x70
        /*0062*/ 	.byte	0x73, 0x70, 0x65, 0x63, 0x69, 0x61, 0x6c, 0x69, 0x7a, 0x65, 0x64, 0x2e, 0x68, 0x70, 0x70, 0x00
	.type		__unnamed_1,@object
	.size		__unnamed_1,(.L_0 - __unnamed_1)
__unnamed_1:
        /*0072*/ 	.byte	0x76, 0x6f, 0x69, 0x64, 0x20, 0x63, 0x75, 0x74, 0x6c, 0x61, 0x73, 0x73, 0x3a, 0x3a, 0x67, 0x65
        /* <DEDUP_REMOVED lines=180> */
        /*0bc2*/ 	.byte	0x74, 0x79, 0x5d, 0x00
.L_0:


//--------------------- .nv.shared._ZN7cutlass13device_kernelINS_4gemm6kernel13GemmUniversalIN4cute5tupleIJiiiiEEENS1_10collective13CollectiveMmaINS1_34MainloopSm90TmaGmmaWarpSpecializedILi13ENS5_IJNS4_1CILi1EEESB_SB_EEENS1_35KernelTmaWarpSpecializedCooperativeEEENS5_IJNSA_ILi512EEENSA_ILi32EEENSA_ILi16EEEEEENS_10bfloat16_tENS5_IJlSB_lEEESJ_SK_NS4_8TiledMMAINS4_8MMA_AtomIJNS4_4SM904GMMA27MMA_64x32x16_F32BF16BF16_SSILNSO_5MajorE0ELSQ_0ELNSO_7ScaleInE1ELSR_1EEEEEENS4_6LayoutINS5_IJNSA_ILi2EEESB_SB_EEENS5_IJSB_NSA_ILi0EEESX_EEEEENS5_IJNS4_10UnderscoreES10_S10_EEEEENS4_13SM90_TMA_LOADENS4_14ComposedLayoutINS4_7SwizzleILi1ELi4ELi3EEENS4_18smem_ptr_flag_bitsILi16EEENSU_INS5_IJNSA_ILi8EEESH_EEENS5_IJSH_SB_EEEEEEEvNS4_8identityES13_S1D_vS1E_EENS_8epilogue10collective6detail29Sm90TmaWarpSpecializedAdapterINS1H_15DefaultEpilogueISJ_SK_SK_NS1G_6thread17LinearCombinationISJ_Li1EffLNS1L_9ScaleType4KindE0ELNS_15FloatRoundStyleE2ESJ_EENS1_15EpilogueDefaultEEEEEvvEEEEvNT_6ParamsE --------------------------
	.section	.nv.shared._ZN7cutlass13device_kernelINS_4gemm6kernel13GemmUniversalIN4cute5tupleIJiiiiEEENS1_10collective13CollectiveMmaINS1_34MainloopSm90TmaGmmaWarpSpecializedILi13ENS5_IJNS4_1CILi1EEESB_SB_EEENS1_35KernelTmaWarpSpecializedCooperativeEEENS5_IJNSA_ILi512EEENSA_ILi32EEENSA_ILi16EEEEEENS_10bfloat16_tENS5_IJlSB_lEEESJ_SK_NS4_8TiledMMAINS4_8MMA_AtomIJNS4_4SM904GMMA27MMA_64x32x16_F32BF16BF16_SSILNSO_5MajorE0ELSQ_0ELNSO_7ScaleInE1ELSR_1EEEEEENS4_6LayoutINS5_IJNSA_ILi2EEESB_SB_EEENS5_IJSB_NSA_ILi0EEESX_EEEEENS5_IJNS4_10UnderscoreES10_S10_EEEEENS4_13SM90_TMA_LOADENS4_14ComposedLayoutINS4_7SwizzleILi1ELi4ELi3EEENS4_18smem_ptr_flag_bitsILi16EEENSU_INS5_IJNSA_ILi8EEESH_EEENS5_IJSH_SB_EEEEEEEvNS4_8identityES13_S1D_vS1E_EENS_8epilogue10collective6detail29Sm90TmaWarpSpecializedAdapterINS1H_15DefaultEpilogueISJ_SK_SK_NS1G_6thread17LinearCombinationISJ_Li1EffLNS1L_9ScaleType4KindE0ELNS_15FloatRoundStyleE2ESJ_EENS1_15EpilogueDefaultEEEEEvvEEEEvNT_6ParamsE,"aw",@nobits
	.sectionflags	@""
	.align	16
	.zero		1024


//--------------------- .nv.shared.reserved.0     --------------------------
	.section	.nv.shared.reserved.0,"aw",@nobits
	.weak		__nv_reservedSMEM_offset_0_alias
	.size		__nv_reservedSMEM_offset_0_alias, 0, 0
	.other		__nv_reservedSMEM_offset_0_alias,@"STO_CUDA_RESERVED_SHARED STV_DEFAULT"
__nv_reservedSMEM_offset_0_alias:
	.zero		0


//--------------------- .nv.global                --------------------------
	.section	.nv.global,"aw",@nobits
.nv.global:
	.type		_ZN39_INTERNAL_127e1041_4_k_cu_bfb2f5d8_59864cute1_E,@object
	.size		_ZN39_INTERNAL_127e1041_4_k_cu_bfb2f5d8_59864cute1_E,(_ZN39_INTERNAL_127e1041_4_k_cu_bfb2f5d8_59864cuda3std3__45__cpo6cbeginE - _ZN39_INTERNAL_127e1041_4_k_cu_bfb2f5d8_59864cute1_E)
_ZN39_INTERNAL_127e1041_4_k_cu_bfb2f5d8_59864cute1_E:
	.zero		1
	.type		_ZN39_INTERNAL_127e1041_4_k_cu_bfb2f5d8_59864cuda3std3__45__cpo6cbeginE,@object
	.size		_ZN39_INTERNAL_127e1041_4_k_cu_bfb2f5d8_59864cuda3std3__45__cpo6cbeginE,(_ZN39_INTERNAL_127e1041_4_k_cu_bfb2f5d8_59864cuda3std3__48in_placeE - _ZN39_INTERNAL_127e1041_4_k_cu_bfb2f5d8_59864cuda3std3__45__cpo6cbeginE)
_ZN39_INTERNAL_127e1041_4_k_cu_bfb2f5d8_59864cuda3std3__45__cpo6cbeginE:
	.zero		1
	.type		_ZN39_INTERNAL_127e1041_4_k_cu_bfb2f5d8_59864cuda3std3__48in_placeE,@object
	.size		_ZN39_INTERNAL_127e1041_4_k_cu_bfb2f5d8_59864cuda3std3__48in_placeE,(_ZN39_INTERNAL_127e1041_4_k_cu_bfb2f5d8_59864cuda3std6ranges3__45__cpo9iter_moveE - _ZN39_INTERNAL_127e1041_4_k_cu_bfb2f5d8_59864cuda3std3__48in_placeE)
_ZN39_INTERNAL_127e1041_4_k_cu_bfb2f5d8_59864cuda3std3__48in_placeE:
	.zero		1
	.type		_ZN39_INTERNAL_127e1041_4_k_cu_bfb2f5d8_59864cuda3std6ranges3__45__cpo9iter_moveE,@object
	.size		_ZN39_INTERNAL_127e1041_4_k_cu_bfb2f5d8_59864cuda3std6ranges3__45__cpo9iter_moveE,(_ZN39_INTERNAL_127e1041_4_k_cu_bfb2f5d8_59864cuda3std3__45__cpo5beginE - _ZN39_INTERNAL_127e1041_4_k_cu_bfb2f5d8_59864cuda3std6ranges3__45__cpo9iter_moveE)
_ZN39_INTERNAL_127e1041_4_k_cu_bfb2f5d8_59864cuda3std6ranges3__45__cpo9iter_moveE:
	.zero		1
	.type		_ZN39_INTERNAL_127e1041_4_k_cu_bfb2f5d8_59864cuda3std3__45__cpo5beginE,@object
	.size		_ZN39_INTERNAL_127e1041_4_k_cu_bfb2f5d8_59864cuda3std3__45__cpo5beginE,(_ZN39_INTERNAL_127e1041_4_k_cu_bfb2f5d8_59864cuda3std3__441_GLOBAL__N__127e1041_4_k_cu_bfb2f5d8_59866ignoreE - _ZN39_INTERNAL_127e1041_4_k_cu_bfb2f5d8_59864cuda3std3__45__cpo5beginE)
_ZN39_INTERNAL_127e1041_4_k_cu_bfb2f5d8_59864cuda3std3__45__cpo5beginE:
	.zero		1
	.type		_ZN39_INTERNAL_127e1041_4_k_cu_bfb2f5d8_59864cuda3std3__441_GLOBAL__N__127e1041_4_k_cu_bfb2f5d8_59866ignoreE,@object
	.size		_ZN39_INTERNAL_127e1041_4_k_cu_bfb2f5d8_59864cuda3std3__441_GLOBAL__N__127e1041_4_k_cu_bfb2f5d8_59866ignoreE,(_ZN39_INTERNAL_127e1041_4_k_cu_bfb2f5d8_59864cute7productE - _ZN39_INTERNAL_127e1041_4_k_cu_bfb2f5d8_59864cuda3std3__441_GLOBAL__N__127e1041_4_k_cu_bfb2f5d8_59866ignoreE)
_ZN39_INTERNAL_127e1041_4_k_cu_bfb2f5d8_59864cuda3std3__441_GLOBAL__N__127e1041_4_k_cu_bfb2f5d8_59866ignoreE:
	.zero		1
	.type		_ZN39_INTERNAL_127e1041_4_k_cu_bfb2f5d8_59864cute7productE,@object
	.size		_ZN39_INTERNAL_127e1041_4_k_cu_bfb2f5d8_59864cute7productE,(_ZN39_INTERNAL_127e1041_4_k_cu_bfb2f5d8_59864cuda3std3__45__cpo3endE - _ZN39_INTERNAL_127e1041_4_k_cu_bfb2f5d8_59864cute7productE)
_ZN39_INTERNAL_127e1041_4_k_cu_bfb2f5d8_59864cute7productE:
	.zero		1
	.type		_ZN39_INTERNAL_127e1041_4_k_cu_bfb2f5d8_59864cuda3std3__45__cpo3endE,@object
	.size		_ZN39_INTERNAL_127e1041_4_k_cu_bfb2f5d8_59864cuda3std3__45__cpo3endE,(_ZN39_INTERNAL_127e1041_4_k_cu_bfb2f5d8_59864cuda3std3__419piecewise_constructE - _ZN39_INTERNAL_127e1041_4_k_cu_bfb2f5d8_59864cuda3std3__45__cpo3endE)
_ZN39_INTERNAL_127e1041_4_k_cu_bfb2f5d8_59864cuda3std3__45__cpo3endE:
	.zero		1
	.type		_ZN39_INTERNAL_127e1041_4_k_cu_bfb2f5d8_59864cuda3std3__419piecewise_constructE,@object
	.size		_ZN39_INTERNAL_127e1041_4_k_cu_bfb2f5d8_59864cuda3std3__419piecewise_constructE,(_ZN39_INTERNAL_127e1041_4_k_cu_bfb2f5d8_59864cuda3std3__45__cpo4cendE - _ZN39_INTERNAL_127e1041_4_k_cu_bfb2f5d8_59864cuda3std3__419piecewise_constructE)
_ZN39_INTERNAL_127e1041_4_k_cu_bfb2f5d8_59864cuda3std3__419piecewise_constructE:
	.zero		1
	.type		_ZN39_INTERNAL_127e1041_4_k_cu_bfb2f5d8_59864cuda3std3__45__cpo4cendE,@object
	.size		_ZN39_INTERNAL_127e1041_4_k_cu_bfb2f5d8_59864cuda3std3__45__cpo4cendE,(_ZN39_INTERNAL_127e1041_4_k_cu_bfb2f5d8_59864cuda3std6ranges3__45__cpo4swapE - _ZN39_INTERNAL_127e1041_4_k_cu_bfb2f5d8_59864cuda3std3__45__cpo4cendE)
_ZN39_INTERNAL_127e1041_4_k_cu_bfb2f5d8_59864cuda3std3__45__cpo4cendE:
	.zero		1
	.type		_ZN39_INTERNAL_127e1041_4_k_cu_bfb2f5d8_59864cuda3std6ranges3__45__cpo4swapE,@object
	.size		_ZN39_INTERNAL_127e1041_4_k_cu_bfb2f5d8_59864cuda3std6ranges3__45__cpo4swapE,(.L_8 - _ZN39_INTERNAL_127e1041_4_k_cu_bfb2f5d8_59864cuda3std6ranges3__45__cpo4swapE)
_ZN39_INTERNAL_127e1041_4_k_cu_bfb2f5d8_59864cuda3std6ranges3__45__cpo4swapE:
	.zero		1
.L_8:


//--------------------- .nv.constant0._ZN7cutlass13device_kernelINS_4gemm6kernel13GemmUniversalIN4cute5tupleIJiiiiEEENS1_10collective13CollectiveMmaINS1_34MainloopSm90TmaGmmaWarpSpecializedILi13ENS5_IJNS4_1CILi1EEESB_SB_EEENS1_35KernelTmaWarpSpecializedCooperativeEEENS5_IJNSA_ILi512EEENSA_ILi32EEENSA_ILi16EEEEEENS_10bfloat16_tENS5_IJlSB_lEEESJ_SK_NS4_8TiledMMAINS4_8MMA_AtomIJNS4_4SM904GMMA27MMA_64x32x16_F32BF16BF16_SSILNSO_5MajorE0ELSQ_0ELNSO_7ScaleInE1ELSR_1EEEEEENS4_6LayoutINS5_IJNSA_ILi2EEESB_SB_EEENS5_IJSB_NSA_ILi0EEESX_EEEEENS5_IJNS4_10UnderscoreES10_S10_EEEEENS4_13SM90_TMA_LOADENS4_14ComposedLayoutINS4_7SwizzleILi1ELi4ELi3EEENS4_18smem_ptr_flag_bitsILi16EEENSU_INS5_IJNSA_ILi8EEESH_EEENS5_IJSH_SB_EEEEEEEvNS4_8identityES13_S1D_vS1E_EENS_8epilogue10collective6detail29Sm90TmaWarpSpecializedAdapterINS1H_15DefaultEpilogueISJ_SK_SK_NS1G_6thread17LinearCombinationISJ_Li1EffLNS1L_9ScaleType4KindE0ELNS_15FloatRoundStyleE2ESJ_EENS1_15EpilogueDefaultEEEEEvvEEEEvNT_6ParamsE --------------------------
	.section	.nv.constant0._ZN7cutlass13device_kernelINS_4gemm6kernel13GemmUniversalIN4cute5tupleIJiiiiEEENS1_10collective13CollectiveMmaINS1_34MainloopSm90TmaGmmaWarpSpecializedILi13ENS5_IJNS4_1CILi1EEESB_SB_EEENS1_35KernelTmaWarpSpecializedCooperativeEEENS5_IJNSA_ILi512EEENSA_ILi32EEENSA_ILi16EEEEEENS_10bfloat16_tENS5_IJlSB_lEEESJ_SK_NS4_8TiledMMAINS4_8MMA_AtomIJNS4_4SM904GMMA27MMA_64x32x16_F32BF16BF16_SSILNSO_5MajorE0ELSQ_0ELNSO_7ScaleInE1ELSR_1EEEEEENS4_6LayoutINS5_IJNSA_ILi2EEESB_SB_EEENS5_IJSB_NSA_ILi0EEESX_EEEEENS5_IJNS4_10UnderscoreES10_S10_EEEEENS4_13SM90_TMA_LOADENS4_14ComposedLayoutINS4_7SwizzleILi1ELi4ELi3EEENS4_18smem_ptr_flag_bitsILi16EEENSU_INS5_IJNSA_ILi8EEESH_EEENS5_IJSH_SB_EEEEEEEvNS4_8identityES13_S1D_vS1E_EENS_8epilogue10collective6detail29Sm90TmaWarpSpecializedAdapterINS1H_15DefaultEpilogueISJ_SK_SK_NS1G_6thread17LinearCombinationISJ_Li1EffLNS1L_9ScaleType4KindE0ELNS_15FloatRoundStyleE2ESJ_EENS1_15EpilogueDefaultEEEEEvvEEEEvNT_6ParamsE,"a",@progbits
	.sectionflags	@""
	.align	4
.nv.constant0._ZN7cutlass13device_kernelINS_4gemm6kernel13GemmUniversalIN4cute5tupleIJiiiiEEENS1_10collective13CollectiveMmaINS1_34MainloopSm90TmaGmmaWarpSpecializedILi13ENS5_IJNS4_1CILi1EEESB_SB_EEENS1_35KernelTmaWarpSpecializedCooperativeEEENS5_IJNSA_ILi512EEENSA_ILi32EEENSA_ILi16EEEEEENS_10bfloat16_tENS5_IJlSB_lEEESJ_SK_NS4_8TiledMMAINS4_8MMA_AtomIJNS4_4SM904GMMA27MMA_64x32x16_F32BF16BF16_SSILNSO_5MajorE0ELSQ_0ELNSO_7ScaleInE1ELSR_1EEEEEENS4_6LayoutINS5_IJNSA_ILi2EEESB_SB_EEENS5_IJSB_NSA_ILi0EEESX_EEEEENS5_IJNS4_10UnderscoreES10_S10_EEEEENS4_13SM90_TMA_LOADENS4_14ComposedLayoutINS4_7SwizzleILi1ELi4ELi3EEENS4_18smem_ptr_flag_bitsILi16EEENSU_INS5_IJNSA_ILi8EEESH_EEENS5_IJSH_SB_EEEEEEEvNS4_8identityES13_S1D_vS1E_EENS_8epilogue10collective6detail29Sm90TmaWarpSpecializedAdapterINS1H_15DefaultEpilogueISJ_SK_SK_NS1G_6thread17LinearCombinationISJ_Li1EffLNS1L_9ScaleType4KindE0ELNS_15FloatRoundStyleE2ESJ_EENS1_15EpilogueDefaultEEEEEvvEEEEvNT_6ParamsE:
	.zero		1664


//--------------------- SYMBOLS --------------------------

	.type		.nv.reservedSmem.offset0,@object
	.size		.nv.reservedSmem.offset0,0x4
	.type		__assertfail,@function
